	.target	sm_90a

	.elftype	@"ET_EXEC"


//--------------------- .note.nv.tkinfo           --------------------------
	.section	.note.nv.tkinfo,"",@"SHT_NOTE"
	.sectionflags	@"SHF_NOTE_NV_TKINFO"
	.tkinfo
        /*0018*/ 	.word	0x00000002
        /*0030*/ 	.string	""
        /*0030*/ 	.string	"ptxas"
        /*0030*/ 	.string	"Cuda compilation tools, release 13.0, V13.0.88"
        /*0030*/ 	.string	"Build cuda_13.0.r13.0/compiler.36424714_0"
        /*0030*/ 	.string	"-v  -suppress-debug-info  -lineinfo  -arch sm_90a "



//--------------------- .note.nv.cuinfo           --------------------------
	.section	.note.nv.cuinfo,"",@"SHT_NOTE"
	.sectionflags	@"SHF_NOTE_NV_CUINFO"
        /*0018*/ 	.short	0x0002
        /*001a*/ 	.short	0x005a
        /*001c*/ 	.short	0x0082
	.zero		2


//--------------------- .nv.info                  --------------------------
	.section	.nv.info,"",@"SHT_CUDA_INFO"
	.align	4


	//----- nvinfo : EIATTR_REGCOUNT
	.align		4
        /*0000*/ 	.byte	0x04, 0x2f
        /*0002*/ 	.short	(.L_1 - .L_0)
	.align		4
.L_0:
        /*0004*/ 	.word	index@(gluon_wgmma)
        /*0008*/ 	.word	0x0000005a


	//----- nvinfo : EIATTR_FRAME_SIZE
	.align		4
.L_1:
        /*000c*/ 	.byte	0x04, 0x11
        /*000e*/ 	.short	(.L_3 - .L_2)
	.align		4
.L_2:
        /*0010*/ 	.word	index@(gluon_wgmma)
        /*0014*/ 	.word	0x00000000


	//----- nvinfo : EIATTR_MIN_STACK_SIZE
	.align		4
.L_3:
        /*0018*/ 	.byte	0x04, 0x12
        /*001a*/ 	.short	(.L_5 - .L_4)
	.align		4
.L_4:
        /*001c*/ 	.word	index@(gluon_wgmma)
        /*0020*/ 	.word	0x00000000
.L_5:


//--------------------- .nv.compat                --------------------------
	.section	.nv.compat,"",@"SHT_CUDA_COMPAT_INFO"
	.align	4
        /*0000*/ 	.byte	0x02, 0x09, 0x01, 0x00, 0x02, 0x02, 0x04, 0x00, 0x02, 0x05, 0x05, 0x00, 0x03, 0x07, 0x01, 0x01
        /*0010*/ 	.byte	0x02, 0x03, 0x03, 0x00, 0x02, 0x06, 0x01, 0x00, 0x04, 0x0b, 0x08, 0x00, 0x00, 0x00, 0x00, 0x00
        /*0020*/ 	.byte	0x00, 0x00, 0x00, 0x00


//--------------------- .nv.info.gluon_wgmma      --------------------------
	.section	.nv.info.gluon_wgmma,"",@"SHT_CUDA_INFO"
	.sectionflags	@""
	.align	4


	//----- nvinfo : EIATTR_CUDA_API_VERSION
	.align		4
        /*0000*/ 	.byte	0x04, 0x37
        /*0002*/ 	.short	(.L_7 - .L_6)
.L_6:
        /*0004*/ 	.word	0x00000082


	//----- nvinfo : EIATTR_KPARAM_INFO
	.align		4
.L_7:
        /*0008*/ 	.byte	0x04, 0x17
        /*000a*/ 	.short	(.L_9 - .L_8)
.L_8:
        /*000c*/ 	.word	0x00000000
        /*0010*/ 	.short	0x000a
        /*0012*/ 	.short	0x0048
        /*0014*/ 	.byte	0x00, 0xf4, 0x21, 0x00


	//----- nvinfo : EIATTR_KPARAM_INFO
	.align		4
.L_9:
        /*0018*/ 	.byte	0x04, 0x17
        /*001a*/ 	.short	(.L_11 - .L_10)
.L_10:
        /*001c*/ 	.word	0x00000000
        /*0020*/ 	.short	0x0009
        /*0022*/ 	.short	0x0040
        /*0024*/ 	.byte	0x00, 0xf4, 0x21, 0x00


	//----- nvinfo : EIATTR_KPARAM_INFO
	.align		4
.L_11:
        /*0028*/ 	.byte	0x04, 0x17
        /*002a*/ 	.short	(.L_13 - .L_12)
.L_12:
        /*002c*/ 	.word	0x00000000
        /*0030*/ 	.short	0x0008
        /*0032*/ 	.short	0x0038
        /*0034*/ 	.byte	0x00, 0xf0, 0x21, 0x00


	//----- nvinfo : EIATTR_KPARAM_INFO
	.align		4
.L_13:
        /*0038*/ 	.byte	0x04, 0x17
        /*003a*/ 	.short	(.L_15 - .L_14)
.L_14:
        /*003c*/ 	.word	0x00000000
        /*0040*/ 	.short	0x0007
        /*0042*/ 	.short	0x0030
        /*0044*/ 	.byte	0x00, 0xf0, 0x21, 0x00


	//----- nvinfo : EIATTR_KPARAM_INFO
	.align		4
.L_15:
        /*0048*/ 	.byte	0x04, 0x17
        /*004a*/ 	.short	(.L_17 - .L_16)
.L_16:
        /*004c*/ 	.word	0x00000000
        /*0050*/ 	.short	0x0006
        /*0052*/ 	.short	0x0028
        /*0054*/ 	.byte	0x00, 0xf0, 0x21, 0x00


	//----- nvinfo : EIATTR_KPARAM_INFO
	.align		4
.L_17:
        /*0058*/ 	.byte	0x04, 0x17
        /*005a*/ 	.short	(.L_19 - .L_18)
.L_18:
        /*005c*/ 	.word	0x00000000
        /*0060*/ 	.short	0x0005
        /*0062*/ 	.short	0x0020
        /*0064*/ 	.byte	0x00, 0xf0, 0x11, 0x00


	//----- nvinfo : EIATTR_KPARAM_INFO
	.align		4
.L_19:
        /*0068*/ 	.byte	0x04, 0x17
        /*006a*/ 	.short	(.L_21 - .L_20)
.L_20:
        /*006c*/ 	.word	0x00000000
        /*0070*/ 	.short	0x0004
        /*0072*/ 	.short	0x001c
        /*0074*/ 	.byte	0x00, 0xf0, 0x11, 0x00


	//----- nvinfo : EIATTR_KPARAM_INFO
	.align		4
.L_21:
        /*0078*/ 	.byte	0x04, 0x17
        /*007a*/ 	.short	(.L_23 - .L_22)
.L_22:
        /*007c*/ 	.word	0x00000000
        /*0080*/ 	.short	0x0003
        /*0082*/ 	.short	0x0018
        /*0084*/ 	.byte	0x00, 0xf0, 0x11, 0x00


	//----- nvinfo : EIATTR_KPARAM_INFO
	.align		4
.L_23:
        /*0088*/ 	.byte	0x04, 0x17
        /*008a*/ 	.short	(.L_25 - .L_24)
.L_24:
        /*008c*/ 	.word	0x00000000
        /*0090*/ 	.short	0x0002
        /*0092*/ 	.short	0x0010
        /*0094*/ 	.byte	0x00, 0xf4, 0x21, 0x00


	//----- nvinfo : EIATTR_KPARAM_INFO
	.align		4
.L_25:
        /*0098*/ 	.byte	0x04, 0x17
        /*009a*/ 	.short	(.L_27 - .L_26)
.L_26:
        /*009c*/ 	.word	0x00000000
        /*00a0*/ 	.short	0x0001
        /*00a2*/ 	.short	0x0008
        /*00a4*/ 	.byte	0x00, 0xf4, 0x21, 0x00


	//----- nvinfo : EIATTR_KPARAM_INFO
	.align		4
.L_27:
        /*00a8*/ 	.byte	0x04, 0x17
        /*00aa*/ 	.short	(.L_29 - .L_28)
.L_28:
        /*00ac*/ 	.word	0x00000000
        /*00b0*/ 	.short	0x0000
        /*00b2*/ 	.short	0x0000
        /*00b4*/ 	.byte	0x00, 0xf4, 0x21, 0x00


	//----- nvinfo : EIATTR_SPARSE_MMA_MASK
	.align		4
.L_29:
        /*00b8*/ 	.byte	0x03, 0x50
        /*00ba*/ 	.short	0x0000


	//----- nvinfo : EIATTR_MAXREG_COUNT
	.align		4
        /*00bc*/ 	.byte	0x03, 0x1b
        /*00be*/ 	.short	0x00ff


	//----- nvinfo : EIATTR_NUM_BARRIERS
	.align		4
        /*00c0*/ 	.byte	0x02, 0x4c
        /*00c2*/ 	.byte	0x01
	.zero		1


	//----- nvinfo : EIATTR_MERCURY_ISA_VERSION
	.align		4
        /*00c4*/ 	.byte	0x03, 0x5f
        /*00c6*/ 	.short	0x0101


	//----- nvinfo : EIATTR_INT_WARP_WIDE_INSTR_OFFSETS
	.align		4
        /*00c8*/ 	.byte	0x04, 0x31
        /*00ca*/ 	.short	(.L_31 - .L_30)


	//   ....[0]....
.L_30:
        /*00cc*/ 	.word	0x00001390


	//   ....[1]....
        /*00d0*/ 	.word	0x000013b0


	//   ....[2]....
        /*00d4*/ 	.word	0x00001460


	//   ....[3]....
        /*00d8*/ 	.word	0x00001800


	//   ....[4]....
        /*00dc*/ 	.word	0x00001810


	//   ....[5]....
        /*00e0*/ 	.word	0x00001880


	//   ....[6]....
        /*00e4*/ 	.word	0x00001890


	//   ....[7]....
        /*00e8*/ 	.word	0x00001d10


	//   ....[8]....
        /*00ec*/ 	.word	0x00001d30


	//----- nvinfo : EIATTR_COOP_GROUP_MASK_REGIDS
	.align		4
.L_31:
        /*00f0*/ 	.byte	0x04, 0x29
        /*00f2*/ 	.short	(.L_33 - .L_32)


	//   ....[0]....
.L_32:
        /*00f4*/ 	.word	0xffffffff


	//   ....[1]....
        /*00f8*/ 	.word	0xffffffff


	//   ....[2]....
        /*00fc*/ 	.word	0xffffffff


	//----- nvinfo : EIATTR_COOP_GROUP_INSTR_OFFSETS
	.align		4
.L_33:
        /*0100*/ 	.byte	0x04, 0x28
        /*0102*/ 	.short	(.L_35 - .L_34)


	//   ....[0]....
.L_34:
        /*0104*/ 	.word	0x00000140


	//   ....[1]....
        /*0108*/ 	.word	0x000006e0


	//   ....[2]....
        /*010c*/ 	.word	0x00000cb0


	//----- nvinfo : EIATTR_MBARRIER_INSTR_OFFSETS
	.align		4
.L_35:
        /*0110*/ 	.byte	0x04, 0x39
        /*0112*/ 	.short	(.L_37 - .L_36)


	//   ....[0]....
.L_36:
        /*0114*/ 	.word	0x000014e0
        /*0118*/ 	.word	0x000000ff
        /*011c*/ 	.word	0x00008000
        /*0120*/ 	.short	0x0100
        /*0122*/ 	.byte	0x0c
	.zero		1


	//   ....[1]....
        /*0124*/ 	.word	0x00001500
        /*0128*/ 	.word	0x000000ff
        /*012c*/ 	.word	0x00008008
        /*0130*/ 	.short	0x0100
        /*0132*/ 	.byte	0x0c
	.zero		1


	//   ....[2]....
        /*0134*/ 	.word	0x00001940
        /*0138*/ 	.word	0x000000ff
        /*013c*/ 	.word	0x00008000
        /*0140*/ 	.short	0x010a
        /*0142*/ 	.byte	0x14
	.zero		1


	//   ....[3]....
        /*0144*/ 	.word	0x00001c80
        /*0148*/ 	.word	0x000000ff
        /*014c*/ 	.word	0x00008000
        /*0150*/ 	.short	0x0108
        /*0152*/ 	.byte	0x0c
	.zero		1


	//   ....[4]....
        /*0154*/ 	.word	0x00001da0
        /*0158*/ 	.word	0x000000ff
        /*015c*/ 	.word	0x00008008
        /*0160*/ 	.short	0x0108
        /*0162*/ 	.byte	0x0c
	.zero		1


	//   ....[5]....
        /*0164*/ 	.word	0x00002170
        /*0168*/ 	.word	0x000000ff
        /*016c*/ 	.word	0x00008000
        /*0170*/ 	.short	0x010a
        /*0172*/ 	.byte	0x14
	.zero		1


	//----- nvinfo : EIATTR_NUM_MBARRIERS
	.align		4
.L_37:
        /*0174*/ 	.byte	0x03, 0x38
        /*0176*/ 	.short	0x0002


	//----- nvinfo : EIATTR_EXIT_INSTR_OFFSETS
	.align		4
        /*0178*/ 	.byte	0x04, 0x1c
        /*017a*/ 	.short	(.L_39 - .L_38)


	//   ....[0]....
.L_38:
        /*017c*/ 	.word	0x00002160


	//----- nvinfo : EIATTR_REQNTID
	.align		4
.L_39:
        /*0180*/ 	.byte	0x04, 0x10
        /*0182*/ 	.short	(.L_41 - .L_40)
.L_40:
        /*0184*/ 	.word	0x00000100
        /*0188*/ 	.word	0x00000001
        /*018c*/ 	.word	0x00000001


	//----- nvinfo : EIATTR_CRS_STACK_SIZE
	.align		4
.L_41:
        /*0190*/ 	.byte	0x04, 0x1e
        /*0192*/ 	.short	(.L_43 - .L_42)
.L_42:
        /*0194*/ 	.word	0x00000000


	//----- nvinfo : EIATTR_CBANK_PARAM_SIZE
	.align		4
.L_43:
        /*0198*/ 	.byte	0x03, 0x19
        /*019a*/ 	.short	0x0050


	//----- nvinfo : EIATTR_PARAM_CBANK
	.align		4
        /*019c*/ 	.byte	0x04, 0x0a
        /*019e*/ 	.short	(.L_45 - .L_44)
	.align		4
.L_44:
        /*01a0*/ 	.word	index@(.nv.constant0.gluon_wgmma)
        /*01a4*/ 	.short	0x0210
        /*01a6*/ 	.short	0x0050


	//----- nvinfo : EIATTR_SW_WAR
	.align		4
.L_45:
        /*01a8*/ 	.byte	0x04, 0x36
        /*01aa*/ 	.short	(.L_47 - .L_46)
.L_46:
        /*01ac*/ 	.word	0x00000008
.L_47:


//--------------------- .nv.callgraph             --------------------------
	.section	.nv.callgraph,"",@"SHT_CUDA_CALLGRAPH"
	.align	4
	.sectionentsize	8
	.align		4
        /*0000*/ 	.word	0x00000000
	.align		4
        /*0004*/ 	.word	0xffffffff
	.align		4
        /*0008*/ 	.word	0x00000000
	.align		4
        /*000c*/ 	.word	0xfffffffe
	.align		4
        /*0010*/ 	.word	0x00000000
	.align		4
        /*0014*/ 	.word	0xfffffffd
	.align		4
        /*0018*/ 	.word	0x00000000
	.align		4
        /*001c*/ 	.word	0xfffffffc


//--------------------- .text.gluon_wgmma         --------------------------
	.section	.text.gluon_wgmma,"ax",@progbits
	.align	128
        .global         gluon_wgmma
        .type           gluon_wgmma,@function
        .size           gluon_wgmma,(.L_x_53 - gluon_wgmma)
        .other          gluon_wgmma,@"STO_CUDA_ENTRY STV_DEFAULT"
gluon_wgmma:
.text.gluon_wgmma:
[----:B------:R-:W-:Y:S01]  /*0000*/  LDC R1, c[0x0][0x28] ;  /* 0x00000a00ff017b82 */ /* 0x000fe20000000800 */
[----:B------:R-:W1:Y:S07]  /*0010*/  S2R R0, SR_TID.X ;  /* 0x0000000000007919 */ /* 0x000e6e0000002100 */
[----:B------:R-:W2:Y:S01]  /*0020*/  S2UR UR4, SR_CgaCtaId ;  /* 0x00000000000479c3 */ /* 0x000ea20000008800 */
[----:B------:R-:W-:Y:S01]  /*0030*/  UMOV UR12, 0x400 ;  /* 0x00000400000c7882 */ /* 0x000fe20000000000 */
[----:B------:R-:W-:Y:S01]  /*0040*/  ULDC UR6, c[0x0][0xc] ;  /* 0x0000030000067ab9 */ /* 0x000fe20000000800 */
[----:B------:R-:W-:Y:S01]  /*0050*/  ULDC.64 UR30, c[0x0][0x250] ;  /* 0x00009400001e7ab9 */ /* 0x000fe20000000a00 */
[----:B------:R-:W-:Y:S04]  /*0060*/  BSSY B0, `(.L_x_0) ;  /* 0x000001e000007945 */ /* 0x000fe80003800000 */
[----:B------:R-:W3:Y:S08]  /*0070*/  LDC R12, c[0x0][0x230] ;  /* 0x00008c00ff0c7b82 */ /* 0x000ef00000000800 */
[----:B------:R-:W-:Y:S08]  /*0080*/  S2UR UR28, SR_CTAID.Y ;  /* 0x00000000001c79c3 */ /* 0x000ff00000002600 */
[----:B------:R-:W4:Y:S01]  /*0090*/  S2UR UR5, SR_CTAID.Z ;  /* 0x00000000000579c3 */ /* 0x000f220000002700 */
[----:B--2---:R-:W-:-:S03]  /*00a0*/  ULEA UR12, UR4, UR12, 0x18 ;  /* 0x0000000c040c7291 */ /* 0x004fc6000f8ec03f */
[----:B------:R-:W-:Y:S01]  /*00b0*/  ULDC UR4, c[0x0][0x10] ;  /* 0x0000040000047ab9 */ /* 0x000fe20000000800 */
[----:B-1----:R-:W-:-:S03]  /*00c0*/  LOP3.LUT R7, R0, 0xff, RZ, 0xc0, !PT ;  /* 0x000000ff00077812 */ /* 0x002fc600078ec0ff */
[----:B------:R-:W1:Y:S01]  /*00d0*/  S2UR UR29, SR_CTAID.X ;  /* 0x00000000001d79c3 */ /* 0x000e620000002500 */
[----:B---3--:R-:W-:Y:S01]  /*00e0*/  VIADD R5, R12, 0xffffffff ;  /* 0xffffffff0c057836 */ /* 0x008fe20000000000 */
[C---:B------:R-:W-:Y:S02]  /*00f0*/  ISETP.GE.U32.AND P0, PT, R7.reuse, 0x20, PT ;  /* 0x000000200700780c */ /* 0x040fe40003f06070 */
[C---:B------:R-:W-:Y:S02]  /*0100*/  ISETP.NE.U32.AND P2, PT, R7.reuse, RZ, PT ;  /* 0x000000ff0700720c */ /* 0x040fe40003f45070 */
[----:B------:R-:W-:Y:S02]  /*0110*/  LEA R4, R7, UR12, 0x2 ;  /* 0x0000000c07047c11 */ /* 0x000fe4000f8e10ff */
[----:B------:R-:W2:Y:S07]  /*0120*/  LDC R6, c[0x0][0x228] ;  /* 0x00008a00ff067b82 */ /* 0x000eae0000000800 */
[----:B------:R3:W-:Y:S01]  /*0130*/  @!P0 STS [R4], RZ ;  /* 0x000000ff04008388 */ /* 0x0007e20000000800 */
[----:B------:R-:W-:-:S03]  /*0140*/  NOP ;  /* 0x0000000000007918 */ /* 0x000fc60000000000 */
[----:B------:R3:W-:Y:S01]  /*0150*/  @!P2 STS [UR12+0x20], R5 ;  /* 0x00002005ff00a988 */ /* 0x0007e2000800080c */
[----:B----4-:R-:W-:-:S04]  /*0160*/  UIMAD UR4, UR5, UR4, UR28 ;  /* 0x00000004050472a4 */ /* 0x010fc8000f8e021c */
[----:B-1----:R-:W-:-:S04]  /*0170*/  UIMAD UR4, UR4, UR6, UR29 ;  /* 0x00000006040472a4 */ /* 0x002fc8000f8e021d */
[----:B------:R-:W-:Y:S01]  /*0180*/  UIMAD UR5, UR4, 0x180, URZ ;  /* 0x00000180040578a4 */ /* 0x000fe2000f8e023f */
[----:B--2---:R-:W-:Y:S02]  /*0190*/  VIADD R6, R6, 0xffffffff ;  /* 0xffffffff06067836 */ /* 0x004fe40000000000 */
[----:B------:R-:W-:Y:S01]  /*01a0*/  UMOV UR4, URZ ;  /* 0x0000003f00047c82 */ /* 0x000fe20008000000 */
[----:B------:R-:W-:-:S04]  /*01b0*/  UIADD3 UR24, UP0, UR5, UR30, URZ ;  /* 0x0000001e05187290 */ /* 0x000fc8000ff1e03f */
[----:B------:R-:W-:Y:S01]  /*01c0*/  ULEA.HI.X.SX32 UR25, UR5, UR31, 0x1, UP0 ;  /* 0x0000001f05197291 */ /* 0x000fe200080f0e3f */
[----:B---3--:R-:W-:Y:S11]  /*01d0*/  @P2 BRA `(.L_x_1) ;  /* 0x0000000000182947 */ /* 0x008ff60003800000 */
[----:B------:R-:W1:Y:S01]  /*01e0*/  LDS R2, [UR12+0x8] ;  /* 0x0000080cff027984 */ /* 0x000e620008000800 */
[----:B------:R-:W2:Y:S01]  /*01f0*/  LDC.64 R8, c[0x0][0x210] ;  /* 0x00008400ff087b82 */ /* 0x000ea20000000a00 */
[----:B------:R-:W-:Y:S02]  /*0200*/  IMAD.MOV.U32 R3, RZ, RZ, 0x70 ;  /* 0x00000070ff037424 */ /* 0x000fe400078e00ff */
[----:B--2---:R2:W-:Y:S03]  /*0210*/  STS.64 [UR12], R8 ;  /* 0x00000008ff007988 */ /* 0x0045e60008000a0c */
[----:B-1----:R-:W-:-:S05]  /*0220*/  LOP3.LUT R2, R2, 0x10, R3, 0xd8, !PT ;  /* 0x0000001002027812 */ /* 0x002fca00078ed803 */
[----:B------:R2:W-:Y:S02]  /*0230*/  STS [UR12+0x8], R2 ;  /* 0x00000802ff007988 */ /* 0x0005e4000800080c */
.L_x_1:
[----:B------:R-:W-:Y:S05]  /*0240*/  BSYNC B0 ;  /* 0x0000000000007941 */ /* 0x000fea0003800000 */
.L_x_0:
[----:B------:R-:W-:Y:S04]  /*0250*/  BSSY B0, `(.L_x_2) ;  /* 0x000000a000007945 */ /* 0x000fe80003800000 */
[----:B------:R-:W-:Y:S05]  /*0260*/  @P2 BRA `(.L_x_3) ;  /* 0x0000000000202947 */ /* 0x000fea0003800000 */
[----:B--2---:R-:W1:Y:S01]  /*0270*/  LDS R2, [UR12+0x34] ;  /* 0x0000340cff027984 */ /* 0x004e620008000800 */
[----:B------:R-:W-:Y:S02]  /*0280*/  IMAD.MOV.U32 R3, RZ, RZ, 0x3f000000 ;  /* 0x3f000000ff037424 */ /* 0x000fe400078e00ff */
[----:B------:R-:W-:Y:S01]  /*0290*/  @!P2 IMAD.MOV.U32 R8, RZ, RZ, 0x7f ;  /* 0x0000007fff08a424 */ /* 0x000fe200078e00ff */
[----:B------:R-:W2:Y:S02]  /*02a0*/  @!P2 LDS R9, [UR12+0x38] ;  /* 0x0000380cff09a984 */ /* 0x000ea40008000800 */
[----:B-1----:R-:W-:Y:S02]  /*02b0*/  LOP3.LUT R2, R2, 0xff000000, R3, 0xb8, !PT ;  /* 0xff00000002027812 */ /* 0x002fe400078eb803 */
[----:B--2---:R-:W-:-:S03]  /*02c0*/  @!P2 LOP3.LUT R3, R9, 0xff, R8, 0xb8, !PT ;  /* 0x000000ff0903a812 */ /* 0x004fc600078eb808 */
[----:B------:R1:W-:Y:S04]  /*02d0*/  STS [UR12+0x34], R2 ;  /* 0x00003402ff007988 */ /* 0x0003e8000800080c */
[----:B------:R1:W-:Y:S02]  /*02e0*/  @!P2 STS [UR12+0x38], R3 ;  /* 0x00003803ff00a988 */ /* 0x0003e4000800080c */
.L_x_3:
[----:B------:R-:W-:Y:S05]  /*02f0*/  BSYNC B0 ;  /* 0x0000000000007941 */ /* 0x000fea0003800000 */
.L_x_2:
[----:B------:R-:W-:Y:S04]  /*0300*/  BSSY B0, `(.L_x_4) ;  /* 0x000000a000007945 */ /* 0x000fe80003800000 */
[----:B------:R-:W-:Y:S05]  /*0310*/  @P2 BRA `(.L_x_5) ;  /* 0x0000000000202947 */ /* 0x000fea0003800000 */
[----:B-12---:R-:W1:Y:S01]  /*0320*/  LDS R2, [UR12+0x1c] ;  /* 0x00001c0cff027984 */ /* 0x006e620008000800 */
[----:B------:R-:W2:Y:S03]  /*0330*/  LDC.64 R10, c[0x0][0x238] ;  /* 0x00008e00ff0a7b82 */ /* 0x000ea60000000a00 */
[----:B------:R3:W-:Y:S01]  /*0340*/  STS [UR12+0x24], R6 ;  /* 0x00002406ff007988 */ /* 0x0007e2000800080c */
[--C-:B--2---:R-:W-:Y:S02]  /*0350*/  SHF.R.U32.HI R9, RZ, 0x4, R11.reuse ;  /* 0x00000004ff097819 */ /* 0x104fe4000001160b */
[----:B------:R-:W-:-:S05]  /*0360*/  SHF.R.U64 R3, R10, 0x4, R11 ;  /* 0x000000040a037819 */ /* 0x000fca000000120b */
[----:B------:R3:W-:Y:S01]  /*0370*/  STS [UR12+0xc], R3 ;  /* 0x00000c03ff007988 */ /* 0x0007e2000800080c */
[----:B-1----:R-:W-:-:S05]  /*0380*/  LOP3.LUT R2, R2, 0xf, R9, 0xb8, !PT ;  /* 0x0000000f02027812 */ /* 0x002fca00078eb809 */
[----:B------:R3:W-:Y:S02]  /*0390*/  STS [UR12+0x1c], R2 ;  /* 0x00001c02ff007988 */ /* 0x0007e4000800080c */
.L_x_5:
[----:B------:R-:W-:Y:S05]  /*03a0*/  BSYNC B0 ;  /* 0x0000000000007941 */ /* 0x000fea0003800000 */
.L_x_4:
[----:B------:R-:W-:Y:S04]  /*03b0*/  BSSY B1, `(.L_x_6) ;  /* 0x000001d000017945 */ /* 0x000fe80003800000 */
[----:B------:R-:W-:Y:S04]  /*03c0*/  BSSY B0, `(.L_x_7) ;  /* 0x0000018000007945 */ /* 0x000fe80003800000 */
[----:B------:R-:W-:Y:S05]  /*03d0*/  @P2 BRA `(.L_x_8) ;  /* 0x00000000001c2947 */ /* 0x000fea0003800000 */
[----:B-123--:R-:W1:Y:S02]  /*03e0*/  LDS R2, [UR12+0x34] ;  /* 0x0000340cff027984 */ /* 0x00ee640008000800 */
[----:B-1----:R-:W-:-:S05]  /*03f0*/  LOP3.LUT R2, R2, 0x7, RZ, 0xb8, !PT ;  /* 0x0000000702027812 */ /* 0x002fca00078eb8ff */
[----:B------:R1:W-:Y:S01]  /*0400*/  STS [UR12+0x34], R2 ;  /* 0x00003402ff007988 */ /* 0x0003e2000800080c */
[----:B------:R-:W-:Y:S05]  /*0410*/  @P2 BRA `(.L_x_9) ;  /* 0x00000000001c2947 */ /* 0x000fea0003800000 */
[----:B-1----:R-:W1:Y:S02]  /*0420*/  LDS R2, [UR12+0x34] ;  /* 0x0000340cff027984 */ /* 0x002e640008000800 */
[----:B-1----:R-:W-:-:S05]  /*0430*/  LOP3.LUT R2, R2, 0x38, RZ, 0xb8, !PT ;  /* 0x0000003802027812 */ /* 0x002fca00078eb8ff */
[----:B------:R4:W-:Y:S02]  /*0440*/  STS [UR12+0x34], R2 ;  /* 0x00003402ff007988 */ /* 0x0009e4000800080c */
.L_x_8:
[----:B------:R-:W-:Y:S05]  /*0450*/  @P2 BRA `(.L_x_10) ;  /* 0x00000000001c2947 */ /* 0x000fea0003800000 */
[----:B-1234-:R-:W1:Y:S02]  /*0460*/  LDS R2, [UR12+0x8] ;  /* 0x0000080cff027984 */ /* 0x01ee640008000800 */
[----:B-1----:R-:W-:-:S05]  /*0470*/  LOP3.LUT R2, R2, 0x780, RZ, 0xb8, !PT ;  /* 0x0000078002027812 */ /* 0x002fca00078eb8ff */
[----:B------:R2:W-:Y:S02]  /*0480*/  STS [UR12+0x8], R2 ;  /* 0x00000802ff007988 */ /* 0x0005e4000800080c */
.L_x_9:
[----:B------:R-:W-:Y:S05]  /*0490*/  @P2 BRA `(.L_x_11) ;  /* 0x0000000000282947 */ /* 0x000fea0003800000 */
[----:B-12---:R-:W1:Y:S02]  /*04a0*/  LDS R2, [UR12+0x8] ;  /* 0x0000080cff027984 */ /* 0x006e640008000800 */
[----:B-1----:R-:W-:-:S05]  /*04b0*/  LOP3.LUT R2, R2, 0x1800, RZ, 0xb8, !PT ;  /* 0x0000180002027812 */ /* 0x002fca00078eb8ff */
[----:B------:R5:W-:Y:S02]  /*04c0*/  STS [UR12+0x8], R2 ;  /* 0x00000802ff007988 */ /* 0x000be4000800080c */
.L_x_10:
[----:B------:R-:W-:Y:S05]  /*04d0*/  @P2 BREAK B0 ;  /* 0x0000000000002942 */ /* 0x000fea0003800000 */
[----:B------:R-:W-:Y:S05]  /*04e0*/  @P2 BRA `(.L_x_12) ;  /* 0x0000000000242947 */ /* 0x000fea0003800000 */
[----:B-1-3--:R-:W1:Y:S01]  /*04f0*/  LDS R3, [UR12+0x8] ;  /* 0x0000080cff037984 */ /* 0x00ae620008000800 */
[----:B--2-45:R-:W-:-:S05]  /*0500*/  IMAD.MOV.U32 R2, RZ, RZ, 0x6000 ;  /* 0x00006000ff027424 */ /* 0x034fca00078e00ff */
[----:B-1----:R-:W-:-:S04]  /*0510*/  LOP3.LUT R2, R3, 0x4000, R2, 0xd8, !PT ;  /* 0x0000400003027812 */ /* 0x002fc800078ed802 */
[----:B------:R-:W-:-:S05]  /*0520*/  LOP3.LUT R2, R2, 0x400000, RZ, 0xb8, !PT ;  /* 0x0040000002027812 */ /* 0x000fca00078eb8ff */
[----:B------:R3:W-:Y:S02]  /*0530*/  STS [UR12+0x8], R2 ;  /* 0x00000802ff007988 */ /* 0x0007e4000800080c */
.L_x_11:
[----:B------:R-:W-:Y:S05]  /*0540*/  BSYNC B0 ;  /* 0x0000000000007941 */ /* 0x000fea0003800000 */
.L_x_7:
[----:B-123--:R-:W1:Y:S02]  /*0550*/  @!P2 LDS R2, [UR12+0x8] ;  /* 0x0000080cff02a984 */ /* 0x00ee640008000800 */
[----:B-1----:R-:W-:-:S05]  /*0560*/  @!P2 LOP3.LUT R2, R2, 0x8000, RZ, 0xb8, !PT ;  /* 0x000080000202a812 */ /* 0x002fca00078eb8ff */
[----:B------:R1:W-:Y:S02]  /*0570*/  @!P2 STS [UR12+0x8], R2 ;  /* 0x00000802ff00a988 */ /* 0x0003e4000800080c */
.L_x_12:
[----:B------:R-:W-:Y:S05]  /*0580*/  BSYNC B1 ;  /* 0x0000000000017941 */ /* 0x000fea0003800000 */
.L_x_6:
[----:B------:R-:W-:Y:S05]  /*0590*/  WARPSYNC.ALL ;  /* 0x0000000000007948 */ /* 0x000fea0003800000 */
[----:B------:R-:W-:Y:S05]  /*05a0*/  @P0 BRA `(.L_x_13) ;  /* 0x0000000000280947 */ /* 0x000fea0003800000 */
[----:B-12345:R-:W1:Y:S01]  /*05b0*/  S2R R2, SR_LANEID ;  /* 0x0000000000027919 */ /* 0x03ee620000000000 */
[----:B------:R-:W-:Y:S05]  /*05c0*/  WARPSYNC.ALL ;  /* 0x0000000000007948 */ /* 0x000fea0003800000 */
[----:B-1----:R-:W-:-:S05]  /*05d0*/  IMAD.SHL.U32 R8, R2, 0x4, RZ ;  /* 0x0000000402087824 */ /* 0x002fca00078e00ff */
[----:B------:R-:W1:Y:S01]  /*05e0*/  LDS R9, [R8+UR12] ;  /* 0x0000000c08097984 */ /* 0x000e620008000800 */
[----:B------:R-:W-:-:S05]  /*05f0*/  IADD3 R2, P1, R8, UR24, RZ ;  /* 0x0000001808027c10 */ /* 0x000fca000ff3e0ff */
[----:B------:R-:W-:-:S05]  /*0600*/  IMAD.X R3, RZ, RZ, UR25, P1 ;  /* 0x00000019ff037e24 */ /* 0x000fca00088e06ff */
[----:B-1----:R1:W2:Y:S01]  /*0610*/  ATOMG.E.EXCH.STRONG.GPU PT, RZ, [R2], R9 ;  /* 0x0000000902ff73a8 */ /* 0x0022a200041ee100 */
[----:B------:R-:W-:-:S04]  /*0620*/  DEPBAR {5,4,3,2,1,0} ;  /* 0x0000003f0000791a */ /* 0x000fc80000000000 */
[----:B------:R1:W-:Y:S01]  /*0630*/  UTMACCTL.IV [UR24] ;  /* 0x00000000180079b9 */ /* 0x0003e20008000000 */
[----:B------:R-:W-:Y:S01]  /*0640*/  NOP ;  /* 0x0000000000007918 */ /* 0x000fe20000000000 */
.L_x_13:
[----:B------:R-:W-:Y:S05]  /*0650*/  @P0 BRA `(.L_x_14) ;  /* 0x00000000000c0947 */ /* 0x000fea0003800000 */
[----:B------:R0:W-:Y:S01]  /*0660*/  UTMACMDFLUSH ;  /* 0x00000000000079b7 */ /* 0x0001e20000000000 */
[----:B------:R-:W-:Y:S05]  /*0670*/  @P0 BRA `(.L_x_14) ;  /* 0x0000000000040947 */ /* 0x000fea0003800000 */
[----:B------:R-:W-:-:S04]  /*0680*/  DEPBAR.LE SB0, 0x0 ;  /* 0x000080000000791a */ /* 0x000fc80000000000 */
.L_x_14:
[----:B------:R-:W-:Y:S05]  /*0690*/  WARPSYNC.ALL ;  /* 0x0000000000007948 */ /* 0x000fea0003800000 */
[----:B--2---:R-:W-:Y:S06]  /*06a0*/  BAR.SYNC.DEFER_BLOCKING 0x0 ;  /* 0x0000000000007b1d */ /* 0x004fec0000010000 */
[----:B------:R-:W-:Y:S02]  /*06b0*/  BSSY B1, `(.L_x_15) ;  /* 0x000000b000017945 */ /* 0x000fe40003800000 */
[----:B------:R-:W-:Y:S06]  /*06c0*/  BAR.SYNC.DEFER_BLOCKING 0x0 ;  /* 0x0000000000007b1d */ /* 0x000fec0000010000 */
[----:B------:R2:W-:Y:S01]  /*06d0*/  @!P0 STS [R4], RZ ;  /* 0x000000ff04008388 */ /* 0x0005e20000000800 */
[----:B------:R-:W-:Y:S01]  /*06e0*/  NOP ;  /* 0x0000000000007918 */ /* 0x000fe20000000000 */
[----:B------:R-:W-:Y:S05]  /*06f0*/  @P2 BRA `(.L_x_16) ;  /* 0x0000000000182947 */ /* 0x000fea0003800000 */
[----:B-1-345:R-:W1:Y:S01]  /*0700*/  LDS R2, [UR12+0x8] ;  /* 0x0000080cff027984 */ /* 0x03ae620008000800 */
[----:B------:R-:W3:Y:S01]  /*0710*/  LDC.64 R8, c[0x0][0x218] ;  /* 0x00008600ff087b82 */ /* 0x000ee20000000a00 */
[----:B------:R-:W-:Y:S02]  /*0720*/  IMAD.MOV.U32 R3, RZ, RZ, 0x70 ;  /* 0x00000070ff037424 */ /* 0x000fe400078e00ff */
[----:B---3--:R3:W-:Y:S03]  /*0730*/  STS.64 [UR12], R8 ;  /* 0x00000008ff007988 */ /* 0x0087e60008000a0c */
[----:B-1----:R-:W-:-:S05]  /*0740*/  LOP3.LUT R2, R2, 0x10, R3, 0xd8, !PT ;  /* 0x0000001002027812 */ /* 0x002fca00078ed803 */
[----:B------:R3:W-:Y:S02]  /*0750*/  STS [UR12+0x8], R2 ;  /* 0x00000802ff007988 */ /* 0x0007e4000800080c */
.L_x_16:
[----:B-1----:R-:W-:Y:S05]  /*0760*/  BSYNC B1 ;  /* 0x0000000000017941 */ /* 0x002fea0003800000 */
.L_x_15:
[----:B------:R-:W-:Y:S04]  /*0770*/  BSSY B2, `(.L_x_17) ;  /* 0x000000f000027945 */ /* 0x000fe80003800000 */
[----:B------:R-:W-:Y:S04]  /*0780*/  BSSY B1, `(.L_x_18) ;  /* 0x000000c000017945 */ /* 0x000fe80003800000 */
[----:B------:R-:W-:Y:S05]  /*0790*/  @P2 BRA `(.L_x_19) ;  /* 0x0000000000282947 */ /* 0x000fea0003800000 */
[----:B---345:R-:W1:Y:S01]  /*07a0*/  LDS R2, [UR12+0x34] ;  /* 0x0000340cff027984 */ /* 0x038e620008000800 */
[----:B------:R-:W-:Y:S01]  /*07b0*/  IMAD.MOV.U32 R3, RZ, RZ, 0x3f000000 ;  /* 0x3f000000ff037424 */ /* 0x000fe200078e00ff */
[----:B------:R-:W-:Y:S05]  /*07c0*/  @P2 BREAK B1 ;  /* 0x0000000000012942 */ /* 0x000fea0003800000 */
[----:B-1----:R-:W-:-:S05]  /*07d0*/  LOP3.LUT R2, R2, 0xff000000, R3, 0xb8, !PT ;  /* 0xff00000002027812 */ /* 0x002fca00078eb803 */
[----:B------:R1:W-:Y:S01]  /*07e0*/  STS [UR12+0x34], R2 ;  /* 0x00003402ff007988 */ /* 0x0003e2000800080c */
[----:B------:R-:W-:Y:S05]  /*07f0*/  @P2 BRA `(.L_x_20) ;  /* 0x0000000000182947 */ /* 0x000fea0003800000 */
[----:B-1----:R-:W1:Y:S01]  /*0800*/  LDS R2, [UR12+0x38] ;  /* 0x0000380cff027984 */ /* 0x002e620008000800 */
[----:B------:R-:W-:-:S05]  /*0810*/  IMAD.MOV.U32 R3, RZ, RZ, 0x7f ;  /* 0x0000007fff037424 */ /* 0x000fca00078e00ff */
[----:B-1----:R-:W-:-:S05]  /*0820*/  LOP3.LUT R2, R2, 0xff, R3, 0xb8, !PT ;  /* 0x000000ff02027812 */ /* 0x002fca00078eb803 */
[----:B------:R1:W-:Y:S02]  /*0830*/  STS [UR12+0x38], R2 ;  /* 0x00003802ff007988 */ /* 0x0003e4000800080c */
.L_x_19:
[----:B------:R-:W-:Y:S05]  /*0840*/  BSYNC B1 ;  /* 0x0000000000017941 */ /* 0x000fea0003800000 */
.L_x_18:
[----:B------:R1:W-:Y:S02]  /*0850*/  @!P2 STS [UR12+0x20], R5 ;  /* 0x00002005ff00a988 */ /* 0x0003e4000800080c */
.L_x_20:
[----:B------:R-:W-:Y:S05]  /*0860*/  BSYNC B2 ;  /* 0x0000000000027941 */ /* 0x000fea0003800000 */
.L_x_17:
[----:B------:R-:W-:Y:S05]  /*0870*/  WARPSYNC.ALL ;  /* 0x0000000000007948 */ /* 0x000fea0003800000 */
[----:B-1----:R-:W1:Y:S01]  /*0880*/  LDC R5, c[0x0][0x22c] ;  /* 0x00008b00ff057b82 */ /* 0x002e620000000800 */
[----:B------:R-:W-:Y:S01]  /*0890*/  BSSY B2, `(.L_x_21) ;  /* 0x000000b000027945 */ /* 0x000fe20003800000 */
[----:B-1----:R-:W-:-:S03]  /*08a0*/  VIADD R5, R5, 0xffffffff ;  /* 0xffffffff05057836 */ /* 0x002fc60000000000 */
[----:B------:R-:W-:Y:S05]  /*08b0*/  @P2 BRA `(.L_x_22) ;  /* 0x0000000000202947 */ /* 0x000fea0003800000 */
[----:B---345:R-:W1:Y:S01]  /*08c0*/  LDS R2, [UR12+0x1c] ;  /* 0x00001c0cff027984 */ /* 0x038e620008000800 */
[----:B------:R-:W3:Y:S03]  /*08d0*/  LDC.64 R10, c[0x0][0x240] ;  /* 0x00009000ff0a7b82 */ /* 0x000ee60000000a00 */
[----:B------:R4:W-:Y:S01]  /*08e0*/  STS [UR12+0x24], R5 ;  /* 0x00002405ff007988 */ /* 0x0009e2000800080c */
[--C-:B---3--:R-:W-:Y:S02]  /*08f0*/  SHF.R.U32.HI R9, RZ, 0x4, R11.reuse ;  /* 0x00000004ff097819 */ /* 0x108fe4000001160b */
[----:B------:R-:W-:-:S05]  /*0900*/  SHF.R.U64 R3, R10, 0x4, R11 ;  /* 0x000000040a037819 */ /* 0x000fca000000120b */
[----:B------:R4:W-:Y:S01]  /*0910*/  STS [UR12+0xc], R3 ;  /* 0x00000c03ff007988 */ /* 0x0009e2000800080c */
[----:B-1----:R-:W-:-:S05]  /*0920*/  LOP3.LUT R2, R2, 0xf, R9, 0xb8, !PT ;  /* 0x0000000f02027812 */ /* 0x002fca00078eb809 */
[----:B------:R4:W-:Y:S02]  /*0930*/  STS [UR12+0x1c], R2 ;  /* 0x00001c02ff007988 */ /* 0x0009e4000800080c */
.L_x_22:
[----:B------:R-:W-:Y:S05]  /*0940*/  BSYNC B2 ;  /* 0x0000000000027941 */ /* 0x000fea0003800000 */
.L_x_21:
[----:B------:R-:W-:Y:S04]  /*0950*/  BSSY B3, `(.L_x_23) ;  /* 0x000001d000037945 */ /* 0x000fe80003800000 */
[----:B------:R-:W-:Y:S04]  /*0960*/  BSSY B2, `(.L_x_24) ;  /* 0x0000018000027945 */ /* 0x000fe80003800000 */
[----:B------:R-:W-:Y:S05]  /*0970*/  @P2 BRA `(.L_x_25) ;  /* 0x00000000001c2947 */ /* 0x000fea0003800000 */
[----:B---345:R-:W1:Y:S02]  /*0980*/  LDS R2, [UR12+0x34] ;  /* 0x0000340cff027984 */ /* 0x038e640008000800 */
[----:B-1----:R-:W-:-:S05]  /*0990*/  LOP3.LUT R2, R2, 0x7, RZ, 0xb8, !PT ;  /* 0x0000000702027812 */ /* 0x002fca00078eb8ff */
[----:B------:R1:W-:Y:S01]  /*09a0*/  STS [UR12+0x34], R2 ;  /* 0x00003402ff007988 */ /* 0x0003e2000800080c */
[----:B------:R-:W-:Y:S05]  /*09b0*/  @P2 BRA `(.L_x_26) ;  /* 0x00000000001c2947 */ /* 0x000fea0003800000 */
[----:B-1----:R-:W1:Y:S02]  /*09c0*/  LDS R2, [UR12+0x34] ;  /* 0x0000340cff027984 */ /* 0x002e640008000800 */
[----:B-1----:R-:W-:-:S05]  /*09d0*/  LOP3.LUT R2, R2, 0x38, RZ, 0xb8, !PT ;  /* 0x0000003802027812 */ /* 0x002fca00078eb8ff */
[----:B------:R1:W-:Y:S02]  /*09e0*/  STS [UR12+0x34], R2 ;  /* 0x00003402ff007988 */ /* 0x0003e4000800080c */
.L_x_25:
[----:B------:R-:W-:Y:S05]  /*09f0*/  @P2 BRA `(.L_x_27) ;  /* 0x00000000001c2947 */ /* 0x000fea0003800000 */
[----:B-1-345:R-:W1:Y:S02]  /*0a00*/  LDS R2, [UR12+0x8] ;  /* 0x0000080cff027984 */ /* 0x03ae640008000800 */
[----:B-1----:R-:W-:-:S05]  /*0a10*/  LOP3.LUT R2, R2, 0x780, RZ, 0xb8, !PT ;  /* 0x0000078002027812 */ /* 0x002fca00078eb8ff */
[----:B------:R3:W-:Y:S02]  /*0a20*/  STS [UR12+0x8], R2 ;  /* 0x00000802ff007988 */ /* 0x0007e4000800080c */
.L_x_26:
[----:B------:R-:W-:Y:S05]  /*0a30*/  @P2 BRA `(.L_x_28) ;  /* 0x0000000000282947 */ /* 0x000fea0003800000 */
[----:B-1-3--:R-:W1:Y:S02]  /*0a40*/  LDS R2, [UR12+0x8] ;  /* 0x0000080cff027984 */ /* 0x00ae640008000800 */
[----:B-1----:R-:W-:-:S05]  /*0a50*/  LOP3.LUT R2, R2, 0x1800, RZ, 0xb8, !PT ;  /* 0x0000180002027812 */ /* 0x002fca00078eb8ff */
[----:B------:R1:W-:Y:S02]  /*0a60*/  STS [UR12+0x8], R2 ;  /* 0x00000802ff007988 */ /* 0x0003e4000800080c */
.L_x_27:
[----:B------:R-:W-:Y:S05]  /*0a70*/  @P2 BREAK B2 ;  /* 0x0000000000022942 */ /* 0x000fea0003800000 */
[----:B------:R-:W-:Y:S05]  /*0a80*/  @P2 BRA `(.L_x_29) ;  /* 0x0000000000242947 */ /* 0x000fea0003800000 */
[----:B-1-345:R-:W1:Y:S01]  /*0a90*/  LDS R2, [UR12+0x8] ;  /* 0x0000080cff027984 */ /* 0x03ae620008000800 */
[----:B------:R-:W-:-:S05]  /*0aa0*/  IMAD.MOV.U32 R3, RZ, RZ, 0x6000 ;  /* 0x00006000ff037424 */ /* 0x000fca00078e00ff */
[----:B-1----:R-:W-:-:S04]  /*0ab0*/  LOP3.LUT R2, R2, 0x4000, R3, 0xd8, !PT ;  /* 0x0000400002027812 */ /* 0x002fc800078ed803 */
[----:B------:R-:W-:-:S05]  /*0ac0*/  LOP3.LUT R2, R2, 0x400000, RZ, 0xb8, !PT ;  /* 0x0040000002027812 */ /* 0x000fca00078eb8ff */
[----:B------:R4:W-:Y:S02]  /*0ad0*/  STS [UR12+0x8], R2 ;  /* 0x00000802ff007988 */ /* 0x0009e4000800080c */
.L_x_28:
[----:B------:R-:W-:Y:S05]  /*0ae0*/  BSYNC B2 ;  /* 0x0000000000027941 */ /* 0x000fea0003800000 */
.L_x_24:
[----:B-1-34-:R-:W1:Y:S02]  /*0af0*/  @!P2 LDS R2, [UR12+0x8] ;  /* 0x0000080cff02a984 */ /* 0x01ae640008000800 */
[----:B-1----:R-:W-:-:S05]  /*0b00*/  @!P2 LOP3.LUT R2, R2, 0x8000, RZ, 0xb8, !PT ;  /* 0x000080000202a812 */ /* 0x002fca00078eb8ff */
[----:B------:R1:W-:Y:S02]  /*0b10*/  @!P2 STS [UR12+0x8], R2 ;  /* 0x00000802ff00a988 */ /* 0x0003e4000800080c */
.L_x_29:
[----:B------:R-:W-:Y:S05]  /*0b20*/  BSYNC B3 ;  /* 0x0000000000037941 */ /* 0x000fea0003800000 */
.L_x_23:
[----:B------:R-:W-:Y:S05]  /*0b30*/  WARPSYNC.ALL ;  /* 0x0000000000007948 */ /* 0x000fea0003800000 */
[----:B------:R-:W-:-:S04]  /*0b40*/  UIADD3 UR27, UR5, 0x80, URZ ;  /* 0x00000080051b7890 */ /* 0x000fc8000fffe03f */
[----:B------:R-:W-:-:S04]  /*0b50*/  UIADD3 UR26, UP0, UR27, UR30, URZ ;  /* 0x0000001e1b1a7290 */ /* 0x000fc8000ff1e03f */
[----:B------:R-:W-:Y:S01]  /*0b60*/  ULEA.HI.X.SX32 UR27, UR27, UR31, 0x1, UP0 ;  /* 0x0000001f1b1b7291 */ /* 0x000fe200080f0e3f */
[----:B------:R-:W-:Y:S11]  /*0b70*/  @P0 BRA `(.L_x_30) ;  /* 0x0000000000280947 */ /* 0x000ff60003800000 */
[----:B-1-345:R-:W1:Y:S01]  /*0b80*/  S2R R2, SR_LANEID ;  /* 0x0000000000027919 */ /* 0x03ae620000000000 */
[----:B------:R-:W-:Y:S05]  /*0b90*/  WARPSYNC.ALL ;  /* 0x0000000000007948 */ /* 0x000fea0003800000 */
[----:B-1----:R-:W-:-:S05]  /*0ba0*/  IMAD.SHL.U32 R8, R2, 0x4, RZ ;  /* 0x0000000402087824 */ /* 0x002fca00078e00ff */
[----:B------:R-:W1:Y:S01]  /*0bb0*/  LDS R9, [R8+UR12] ;  /* 0x0000000c08097984 */ /* 0x000e620008000800 */
[----:B------:R-:W-:-:S05]  /*0bc0*/  IADD3 R2, P1, R8, UR26, RZ ;  /* 0x0000001a08027c10 */ /* 0x000fca000ff3e0ff */
[----:B------:R-:W-:-:S05]  /*0bd0*/  IMAD.X R3, RZ, RZ, UR27, P1 ;  /* 0x0000001bff037e24 */ /* 0x000fca00088e06ff */
[----:B-1----:R1:W3:Y:S01]  /*0be0*/  ATOMG.E.EXCH.STRONG.GPU PT, RZ, [R2], R9 ;  /* 0x0000000902ff73a8 */ /* 0x0022e200041ee100 */
[----:B------:R-:W-:-:S04]  /*0bf0*/  DEPBAR {5,4,3,2,1,0} ;  /* 0x0000003f0000791a */ /* 0x000fc80000000000 */
[----:B------:R1:W-:Y:S01]  /*0c00*/  UTMACCTL.IV [UR26] ;  /* 0x000000001a0079b9 */ /* 0x0003e20008000000 */
[----:B------:R-:W-:Y:S01]  /*0c10*/  NOP ;  /* 0x0000000000007918 */ /* 0x000fe20000000000 */
.L_x_30:
[----:B------:R-:W-:Y:S05]  /*0c20*/  @P0 BRA `(.L_x_31) ;  /* 0x00000000000c0947 */ /* 0x000fea0003800000 */
[----:B------:R0:W-:Y:S01]  /*0c30*/  UTMACMDFLUSH ;  /* 0x00000000000079b7 */ /* 0x0001e20000000000 */
[----:B------:R-:W-:Y:S05]  /*0c40*/  @P0 BRA `(.L_x_31) ;  /* 0x0000000000040947 */ /* 0x000fea0003800000 */
[----:B------:R-:W-:-:S04]  /*0c50*/  DEPBAR.LE SB0, 0x0 ;  /* 0x000080000000791a */ /* 0x000fc80000000000 */
.L_x_31:
[----:B------:R-:W-:Y:S05]  /*0c60*/  WARPSYNC.ALL ;  /* 0x0000000000007948 */ /* 0x000fea0003800000 */
[----:B---3--:R-:W-:Y:S06]  /*0c70*/  BAR.SYNC.DEFER_BLOCKING 0x0 ;  /* 0x0000000000007b1d */ /* 0x008fec0000010000 */
[----:B------:R-:W-:Y:S02]  /*0c80*/  BSSY B3, `(.L_x_32) ;  /* 0x000000b000037945 */ /* 0x000fe40003800000 */
[----:B------:R-:W-:Y:S06]  /*0c90*/  BAR.SYNC.DEFER_BLOCKING 0x0 ;  /* 0x0000000000007b1d */ /* 0x000fec0000010000 */
[----:B------:R3:W-:Y:S01]  /*0ca0*/  @!P0 STS [R4], RZ ;  /* 0x000000ff04008388 */ /* 0x0007e20000000800 */
[----:B------:R-:W-:Y:S01]  /*0cb0*/  NOP ;  /* 0x0000000000007918 */ /* 0x000fe20000000000 */
[----:B------:R-:W-:Y:S05]  /*0cc0*/  @P2 BRA `(.L_x_33) ;  /* 0x0000000000182947 */ /* 0x000fea0003800000 */
[----:B-1--45:R-:W1:Y:S01]  /*0cd0*/  LDS R2, [UR12+0x8] ;  /* 0x0000080cff027984 */ /* 0x032e620008000800 */
[----:B------:R-:W4:Y:S01]  /*0ce0*/  LDC.64 R8, c[0x0][0x220] ;  /* 0x00008800ff087b82 */ /* 0x000f220000000a00 */
[----:B------:R-:W-:Y:S02]  /*0cf0*/  IMAD.MOV.U32 R3, RZ, RZ, 0x70 ;  /* 0x00000070ff037424 */ /* 0x000fe400078e00ff */
[----:B----4-:R4:W-:Y:S03]  /*0d00*/  STS.64 [UR12], R8 ;  /* 0x00000008ff007988 */ /* 0x0109e60008000a0c */
[----:B-1----:R-:W-:-:S05]  /*0d10*/  LOP3.LUT R2, R2, 0x10, R3, 0xd8, !PT ;  /* 0x0000001002027812 */ /* 0x002fca00078ed803 */
[----:B------:R4:W-:Y:S02]  /*0d20*/  STS [UR12+0x8], R2 ;  /* 0x00000802ff007988 */ /* 0x0009e4000800080c */
.L_x_33:
[----:B-1----:R-:W-:Y:S05]  /*0d30*/  BSYNC B3 ;  /* 0x0000000000037941 */ /* 0x002fea0003800000 */
.L_x_32:
[----:B------:R-:W-:Y:S04]  /*0d40*/  BSSY B3, `(.L_x_34) ;  /* 0x0000033000037945 */ /* 0x000fe80003800000 */
[----:B------:R-:W-:Y:S04]  /*0d50*/  BSSY B4, `(.L_x_35) ;  /* 0x000002e000047945 */ /* 0x000fe80003800000 */
[----:B------:R-:W-:Y:S05]  /*0d60*/  @P2 BRA `(.L_x_36) ;  /* 0x0000000000242947 */ /* 0x000fea0003800000 */
[----:B----45:R-:W1:Y:S01]  /*0d70*/  LDS R2, [UR12+0x34] ;  /* 0x0000340cff027984 */ /* 0x030e620008000800 */
[----:B------:R-:W-:-:S05]  /*0d80*/  IMAD.MOV.U32 R3, RZ, RZ, 0x7f000000 ;  /* 0x7f000000ff037424 */ /* 0x000fca00078e00ff */
[----:B-1----:R-:W-:-:S05]  /*0d90*/  LOP3.LUT R2, R2, 0xff000000, R3, 0xb8, !PT ;  /* 0xff00000002027812 */ /* 0x002fca00078eb803 */
[----:B------:R1:W-:Y:S01]  /*0da0*/  STS [UR12+0x34], R2 ;  /* 0x00003402ff007988 */ /* 0x0003e2000800080c */
[----:B------:R-:W-:Y:S05]  /*0db0*/  @P2 BRA `(.L_x_37) ;  /* 0x0000000000182947 */ /* 0x000fea0003800000 */
[----:B-1----:R-:W1:Y:S01]  /*0dc0*/  LDS R2, [UR12+0x38] ;  /* 0x0000380cff027984 */ /* 0x002e620008000800 */
[----:B------:R-:W-:-:S05]  /*0dd0*/  IMAD.MOV.U32 R3, RZ, RZ, 0x7f ;  /* 0x0000007fff037424 */ /* 0x000fca00078e00ff */
[----:B-1----:R-:W-:-:S05]  /*0de0*/  LOP3.LUT R2, R2, 0xff, R3, 0xb8, !PT ;  /* 0x000000ff02027812 */ /* 0x002fca00078eb803 */
[----:B------:R1:W-:Y:S02]  /*0df0*/  STS [UR12+0x38], R2 ;  /* 0x00003802ff007988 */ /* 0x0003e4000800080c */
.L_x_36:
[----:B------:R-:W-:Y:S05]  /*0e00*/  @P2 BRA `(.L_x_38) ;  /* 0x00000000000c2947 */ /* 0x000fea0003800000 */
[----:B------:R1:W-:Y:S02]  /*0e10*/  STS [UR12+0x20], R5 ;  /* 0x00002005ff007988 */ /* 0x0003e4000800080c */
.L_x_37:
[----:B------:R-:W-:Y:S05]  /*0e20*/  @P2 BRA `(.L_x_39) ;  /* 0x0000000000242947 */ /* 0x000fea0003800000 */
[----:B------:R1:W-:Y:S02]  /*0e30*/  STS [UR12+0x24], R6 ;  /* 0x00002406ff007988 */ /* 0x0003e4000800080c */
.L_x_38:
[----:B------:R-:W-:Y:S05]  /*0e40*/  @P2 BRA `(.L_x_40) ;  /* 0x00000000002c2947 */ /* 0x000fea0003800000 */
[----:B-1--45:R-:W1:Y:S01]  /*0e50*/  LDS R2, [UR12+0x1c] ;  /* 0x00001c0cff027984 */ /* 0x032e620008000800 */
[----:B------:R-:W4:Y:S02]  /*0e60*/  LDC.64 R8, c[0x0][0x248] ;  /* 0x00009200ff087b82 */ /* 0x000f240000000a00 */
[--C-:B----4-:R-:W-:Y:S02]  /*0e70*/  SHF.R.U32.HI R5, RZ, 0x4, R9.reuse ;  /* 0x00000004ff057819 */ /* 0x110fe40000011609 */
[----:B------:R-:W-:-:S05]  /*0e80*/  SHF.R.U64 R3, R8, 0x4, R9 ;  /* 0x0000000408037819 */ /* 0x000fca0000001209 */
[----:B------:R4:W-:Y:S01]  /*0e90*/  STS [UR12+0xc], R3 ;  /* 0x00000c03ff007988 */ /* 0x0009e2000800080c */
[----:B-1----:R-:W-:-:S05]  /*0ea0*/  LOP3.LUT R2, R2, 0xf, R5, 0xb8, !PT ;  /* 0x0000000f02027812 */ /* 0x002fca00078eb805 */
[----:B------:R4:W-:Y:S02]  /*0eb0*/  STS [UR12+0x1c], R2 ;  /* 0x00001c02ff007988 */ /* 0x0009e4000800080c */
.L_x_39:
[----:B------:R-:W-:Y:S05]  /*0ec0*/  @P2 BRA `(.L_x_41) ;  /* 0x00000000001c2947 */ /* 0x000fea0003800000 */
[----:B-1--45:R-:W1:Y:S02]  /*0ed0*/  LDS R2, [UR12+0x34] ;  /* 0x0000340cff027984 */ /* 0x032e640008000800 */
[----:B-1----:R-:W-:-:S05]  /*0ee0*/  LOP3.LUT R2, R2, 0x7, RZ, 0xb8, !PT ;  /* 0x0000000702027812 */ /* 0x002fca00078eb8ff */
[----:B------:R1:W-:Y:S02]  /*0ef0*/  STS [UR12+0x34], R2 ;  /* 0x00003402ff007988 */ /* 0x0003e4000800080c */
.L_x_40:
[----:B------:R-:W-:Y:S05]  /*0f00*/  @P2 BRA `(.L_x_42) ;  /* 0x00000000001c2947 */ /* 0x000fea0003800000 */
[----:B-1--45:R-:W1:Y:S02]  /*0f10*/  LDS R2, [UR12+0x34] ;  /* 0x0000340cff027984 */ /* 0x032e640008000800 */
[----:B-1----:R-:W-:-:S05]  /*0f20*/  LOP3.LUT R2, R2, 0x38, RZ, 0xb8, !PT ;  /* 0x0000003802027812 */ /* 0x002fca00078eb8ff */
[----:B------:R1:W-:Y:S02]  /*0f30*/  STS [UR12+0x34], R2 ;  /* 0x00003402ff007988 */ /* 0x0003e4000800080c */
.L_x_41:
[----:B------:R-:W-:Y:S05]  /*0f40*/  @P2 BRA `(.L_x_43) ;  /* 0x00000000001c2947 */ /* 0x000fea0003800000 */
[----:B-1--45:R-:W1:Y:S02]  /*0f50*/  LDS R2, [UR12+0x8] ;  /* 0x0000080cff027984 */ /* 0x032e640008000800 */
[----:B-1----:R-:W-:-:S05]  /*0f60*/  LOP3.LUT R2, R2, 0x780, RZ, 0xb8, !PT ;  /* 0x0000078002027812 */ /* 0x002fca00078eb8ff */
[----:B------:R1:W-:Y:S02]  /*0f70*/  STS [UR12+0x8], R2 ;  /* 0x00000802ff007988 */ /* 0x0003e4000800080c */
.L_x_42:
[----:B------:R-:W-:Y:S05]  /*0f80*/  @P2 BRA `(.L_x_44) ;  /* 0x0000000000282947 */ /* 0x000fea0003800000 */
[----:B-1--45:R-:W1:Y:S02]  /*0f90*/  LDS R2, [UR12+0x8] ;  /* 0x0000080cff027984 */ /* 0x032e640008000800 */
[----:B-1----:R-:W-:-:S05]  /*0fa0*/  LOP3.LUT R2, R2, 0x1800, RZ, 0xb8, !PT ;  /* 0x0000180002027812 */ /* 0x002fca00078eb8ff */
[----:B------:R1:W-:Y:S02]  /*0fb0*/  STS [UR12+0x8], R2 ;  /* 0x00000802ff007988 */ /* 0x0003e4000800080c */
.L_x_43:
[----:B------:R-:W-:Y:S05]  /*0fc0*/  @P2 BREAK B4 ;  /* 0x0000000000042942 */ /* 0x000fea0003800000 */
[----:B------:R-:W-:Y:S05]  /*0fd0*/  @P2 BRA `(.L_x_45) ;  /* 0x0000000000242947 */ /* 0x000fea0003800000 */
[----:B-1--45:R-:W1:Y:S01]  /*0fe0*/  LDS R2, [UR12+0x8] ;  /* 0x0000080cff027984 */ /* 0x032e620008000800 */
[----:B------:R-:W-:-:S05]  /*0ff0*/  IMAD.MOV.U32 R3, RZ, RZ, 0x6000 ;  /* 0x00006000ff037424 */ /* 0x000fca00078e00ff */
[----:B-1----:R-:W-:-:S04]  /*1000*/  LOP3.LUT R2, R2, 0x6000, R3, 0xd8, !PT ;  /* 0x0000600002027812 */ /* 0x002fc800078ed803 */
[----:B------:R-:W-:-:S05]  /*1010*/  LOP3.LUT R2, R2, 0x400000, RZ, 0xb8, !PT ;  /* 0x0040000002027812 */ /* 0x000fca00078eb8ff */
[----:B------:R1:W-:Y:S02]  /*1020*/  STS [UR12+0x8], R2 ;  /* 0x00000802ff007988 */ /* 0x0003e4000800080c */
.L_x_44:
[----:B------:R-:W-:Y:S05]  /*1030*/  BSYNC B4 ;  /* 0x0000000000047941 */ /* 0x000fea0003800000 */
.L_x_35:
[----:B-1--45:R-:W1:Y:S02]  /*1040*/  @!P2 LDS R2, [UR12+0x8] ;  /* 0x0000080cff02a984 */ /* 0x032e640008000800 */
[----:B-1----:R-:W-:-:S05]  /*1050*/  @!P2 LOP3.LUT R2, R2, 0x8000, RZ, 0xb8, !PT ;  /* 0x000080000202a812 */ /* 0x002fca00078eb8ff */
[----:B------:R1:W-:Y:S02]  /*1060*/  @!P2 STS [UR12+0x8], R2 ;  /* 0x00000802ff00a988 */ /* 0x0003e4000800080c */
.L_x_45:
[----:B------:R-:W-:Y:S05]  /*1070*/  BSYNC B3 ;  /* 0x0000000000037941 */ /* 0x000fea0003800000 */
.L_x_34:
[----:B------:R-:W-:Y:S05]  /*1080*/  WARPSYNC.ALL ;  /* 0x0000000000007948 */ /* 0x000fea0003800000 */
[----:B------:R-:W-:Y:S01]  /*1090*/  UIADD3 UR5, UR5, 0x100, URZ ;  /* 0x0000010005057890 */ /* 0x000fe2000fffe03f */
[----:B------:R-:W-:Y:S02]  /*10a0*/  ISETP.GE.AND P1, PT, R12, 0x1, PT ;  /* 0x000000010c00780c */ /* 0x000fe40003f26270 */
[----:B------:R-:W-:Y:S02]  /*10b0*/  CS2R R24, SRZ ;  /* 0x0000000000187805 */ /* 0x000fe4000001ff00 */
[----:B------:R-:W-:Y:S01]  /*10c0*/  CS2R R26, SRZ ;  /* 0x00000000001a7805 */ /* 0x000fe2000001ff00 */
[----:B------:R-:W-:Y:S01]  /*10d0*/  UIADD3 UR30, UP0, UR5, UR30, URZ ;  /* 0x0000001e051e7290 */ /* 0x000fe2000ff1e03f */
[----:B------:R-:W-:-:S02]  /*10e0*/  CS2R R28, SRZ ;  /* 0x00000000001c7805 */ /* 0x000fc4000001ff00 */
[----:B------:R-:W-:Y:S02]  /*10f0*/  CS2R R30, SRZ ;  /* 0x00000000001e7805 */ /* 0x000fe4000001ff00 */
[----:B------:R-:W-:Y:S01]  /*1100*/  CS2R R32, SRZ ;  /* 0x0000000000207805 */ /* 0x000fe2000001ff00 */
[----:B------:R-:W-:Y:S01]  /*1110*/  ULEA.HI.X.SX32 UR31, UR5, UR31, 0x1, UP0 ;  /* 0x0000001f051f7291 */ /* 0x000fe200080f0e3f */
[----:B------:R-:W-:Y:S02]  /*1120*/  CS2R R34, SRZ ;  /* 0x0000000000227805 */ /* 0x000fe4000001ff00 */
[----:B------:R-:W-:Y:S02]  /*1130*/  CS2R R36, SRZ ;  /* 0x0000000000247805 */ /* 0x000fe4000001ff00 */
[----:B------:R-:W-:Y:S02]  /*1140*/  CS2R R38, SRZ ;  /* 0x0000000000267805 */ /* 0x000fe4000001ff00 */
[----:B------:R-:W-:-:S02]  /*1150*/  CS2R R40, SRZ ;  /* 0x0000000000287805 */ /* 0x000fc4000001ff00 */
[----:B------:R-:W-:Y:S02]  /*1160*/  CS2R R42, SRZ ;  /* 0x00000000002a7805 */ /* 0x000fe4000001ff00 */
[----:B------:R-:W-:Y:S02]  /*1170*/  CS2R R44, SRZ ;  /* 0x00000000002c7805 */ /* 0x000fe4000001ff00 */
[----:B------:R-:W-:Y:S02]  /*1180*/  CS2R R46, SRZ ;  /* 0x00000000002e7805 */ /* 0x000fe4000001ff00 */
[----:B------:R-:W-:Y:S02]  /*1190*/  CS2R R48, SRZ ;  /* 0x0000000000307805 */ /* 0x000fe4000001ff00 */
[----:B------:R-:W-:Y:S02]  /*11a0*/  CS2R R50, SRZ ;  /* 0x0000000000327805 */ /* 0x000fe4000001ff00 */
[----:B------:R-:W-:-:S02]  /*11b0*/  CS2R R52, SRZ ;  /* 0x0000000000347805 */ /* 0x000fc4000001ff00 */
[----:B------:R-:W-:Y:S02]  /*11c0*/  CS2R R54, SRZ ;  /* 0x0000000000367805 */ /* 0x000fe4000001ff00 */
[----:B------:R-:W-:Y:S02]  /*11d0*/  CS2R R56, SRZ ;  /* 0x0000000000387805 */ /* 0x000fe4000001ff00 */
[----:B------:R-:W-:Y:S02]  /*11e0*/  CS2R R58, SRZ ;  /* 0x00000000003a7805 */ /* 0x000fe4000001ff00 */
[----:B------:R-:W-:Y:S01]  /*11f0*/  CS2R R60, SRZ ;  /* 0x00000000003c7805 */ /* 0x000fe2000001ff00 */
[----:B------:R-:W-:Y:S01]  /*1200*/  IMAD.MOV.U32 R62, RZ, RZ, RZ ;  /* 0x000000ffff3e7224 */ /* 0x000fe200078e00ff */
[----:B------:R-:W-:Y:S06]  /*1210*/  @P0 BRA `(.L_x_46) ;  /* 0x0000000000300947 */ /* 0x000fec0003800000 */
[----:B-1--45:R-:W2:Y:S01]  /*1220*/  S2R R2, SR_LANEID ;  /* 0x0000000000027919 */ /* 0x032ea20000000000 */
[----:B------:R-:W-:Y:S05]  /*1230*/  WARPSYNC.ALL ;  /* 0x0000000000007948 */ /* 0x000fea0003800000 */
[----:B--23--:R-:W-:-:S05]  /*1240*/  IMAD.SHL.U32 R4, R2, 0x4, RZ ;  /* 0x0000000402047824 */ /* 0x00cfca00078e00ff */
[----:B------:R-:W1:Y:S01]  /*1250*/  LDS R5, [R4+UR12] ;  /* 0x0000000c04057984 */ /* 0x000e620008000800 */
[----:B------:R-:W-:Y:S01]  /*1260*/  IADD3 R2, P3, R4, UR30, RZ ;  /* 0x0000001e04027c10 */ /* 0x000fe2000ff7e0ff */
[----:B------:R-:W-:-:S04]  /*1270*/  UMOV UR6, UR30 ;  /* 0x0000001e00067c82 */ /* 0x000fc80008000000 */
[----:B------:R-:W-:Y:S01]  /*1280*/  IMAD.X R3, RZ, RZ, UR31, P3 ;  /* 0x0000001fff037e24 */ /* 0x000fe200098e06ff */
[----:B------:R-:W-:-:S04]  /*1290*/  UMOV UR7, UR31 ;  /* 0x0000001f00077c82 */ /* 0x000fc80008000000 */
[----:B-1----:R1:W2:Y:S01]  /*12a0*/  ATOMG.E.EXCH.STRONG.GPU PT, RZ, [R2], R5 ;  /* 0x0000000502ff73a8 */ /* 0x0022a200041ee100 */
[----:B------:R-:W-:-:S04]  /*12b0*/  DEPBAR {5,4,3,2,1,0} ;  /* 0x0000003f0000791a */ /* 0x000fc80000000000 */
[----:B------:R1:W-:Y:S01]  /*12c0*/  UTMACCTL.IV [UR6] ;  /* 0x00000000060079b9 */ /* 0x0003e20008000000 */
[----:B------:R-:W-:Y:S01]  /*12d0*/  NOP ;  /* 0x0000000000007918 */ /* 0x000fe20000000000 */
.L_x_46:
[----:B------:R-:W-:Y:S05]  /*12e0*/  @P0 BRA `(.L_x_47) ;  /* 0x00000000000c0947 */ /* 0x000fea0003800000 */
[----:B------:R0:W-:Y:S01]  /*12f0*/  UTMACMDFLUSH ;  /* 0x00000000000079b7 */ /* 0x0001e20000000000 */
[----:B------:R-:W-:Y:S05]  /*1300*/  @P0 BRA `(.L_x_47) ;  /* 0x0000000000040947 */ /* 0x000fea0003800000 */
[----:B------:R-:W-:-:S04]  /*1310*/  DEPBAR.LE SB0, 0x0 ;  /* 0x000080000000791a */ /* 0x000fc80000000000 */
.L_x_47:
[----:B------:R-:W-:Y:S05]  /*1320*/  WARPSYNC.ALL ;  /* 0x0000000000007948 */ /* 0x000fea0003800000 */
[----:B--2---:R-:W-:Y:S01]  /*1330*/  BAR.SYNC.DEFER_BLOCKING 0x0 ;  /* 0x0000000000007b1d */ /* 0x004fe20000010000 */
[----:B------:R-:W-:Y:S01]  /*1340*/  USHF.L.U32 UR19, UR29, 0x7, URZ ;  /* 0x000000071d137899 */ /* 0x000fe2000800063f */
[----:B------:R-:W-:Y:S01]  /*1350*/  IMAD.MOV.U32 R63, RZ, RZ, RZ ;  /* 0x000000ffff3f7224 */ /* 0x000fe200078e00ff */
[----:B------:R-:W-:Y:S01]  /*1360*/  USHF.L.U32 UR11, UR28, 0x7, URZ ;  /* 0x000000071c0b7899 */ /* 0x000fe2000800063f */
[----:B------:R-:W-:Y:S02]  /*1370*/  CS2R R64, SRZ ;  /* 0x0000000000407805 */ /* 0x000fe4000001ff00 */
[----:B------:R-:W-:Y:S01]  /*1380*/  CS2R R66, SRZ ;  /* 0x0000000000427805 */ /* 0x000fe2000001ff00 */
[----:B------:R-:W-:Y:S01]  /*1390*/  VOTEU.ALL UP0, P2 ;  /* 0x00000000003f7886 */ /* 0x000fe20001000000 */
[----:B-1----:R-:W-:Y:S01]  /*13a0*/  UMOV UR6, 0x1 ;  /* 0x0000000100067882 */ /* 0x002fe20000000000 */
[----:B------:R-:W-:Y:S01]  /*13b0*/  VOTEU.ALL UP1, P2 ;  /* 0x00000000003f7886 */ /* 0x000fe20001020000 */
[----:B------:R-:W-:-:S02]  /*13c0*/  CS2R R68, SRZ ;  /* 0x0000000000447805 */ /* 0x000fc4000001ff00 */
[----:B------:R-:W-:Y:S01]  /*13d0*/  CS2R R70, SRZ ;  /* 0x0000000000467805 */ /* 0x000fe2000001ff00 */
[----:B------:R-:W-:-:S04]  /*13e0*/  @!UP0 UIADD3 UR8, -UR6, 0x100000, URZ ;  /* 0x0010000006088890 */ /* 0x000fc8000fffe13f */
[----:B------:R-:W-:Y:S02]  /*13f0*/  @!UP0 USHF.L.U32 UR9, UR8, 0xb, URZ ;  /* 0x0000000b08098899 */ /* 0x000fe4000800063f */
[----:B------:R-:W-:Y:S01]  /*1400*/  @!UP0 USHF.L.U32 UR8, UR8, 0x1, URZ ;  /* 0x0000000108088899 */ /* 0x000fe2000800063f */
[----:B------:R-:W-:Y:S01]  /*1410*/  CS2R R72, SRZ ;  /* 0x0000000000487805 */ /* 0x000fe2000001ff00 */
[----:B------:R-:W-:-:S04]  /*1420*/  @!UP0 UIADD3 UR6, -UR6, 0x100000, URZ ;  /* 0x0010000006068890 */ /* 0x000fc8000fffe13f */
[----:B------:R-:W-:Y:S02]  /*1430*/  @!UP0 USHF.L.U32 UR7, UR6, 0xb, URZ ;  /* 0x0000000b06078899 */ /* 0x000fe4000800063f */
[----:B------:R-:W-:Y:S01]  /*1440*/  @!UP0 USHF.L.U32 UR6, UR6, 0x1, URZ ;  /* 0x0000000106068899 */ /* 0x000fe2000800063f */
[----:B------:R-:W-:Y:S01]  /*1450*/  CS2R R74, SRZ ;  /* 0x00000000004a7805 */ /* 0x000fe2000001ff00 */
[----:B------:R-:W-:Y:S01]  /*1460*/  VOTEU.ALL UP0, P2 ;  /* 0x00000000003f7886 */ /* 0x000fe20001000000 */
[----:B------:R-:W-:Y:S02]  /*1470*/  CS2R R76, SRZ ;  /* 0x00000000004c7805 */ /* 0x000fe4000001ff00 */
[----:B------:R-:W-:Y:S02]  /*1480*/  CS2R R78, SRZ ;  /* 0x00000000004e7805 */ /* 0x000fe4000001ff00 */
[----:B------:R-:W-:Y:S02]  /*1490*/  CS2R R80, SRZ ;  /* 0x0000000000507805 */ /* 0x000fe4000001ff00 */
[----:B------:R-:W-:-:S02]  /*14a0*/  CS2R R82, SRZ ;  /* 0x0000000000527805 */ /* 0x000fc4000001ff00 */
[----:B------:R-:W-:Y:S02]  /*14b0*/  CS2R R84, SRZ ;  /* 0x0000000000547805 */ /* 0x000fe4000001ff00 */
[----:B------:R-:W-:Y:S01]  /*14c0*/  CS2R R86, SRZ ;  /* 0x0000000000567805 */ /* 0x000fe2000001ff00 */
[----:B------:R-:W1:Y:S02]  /*14d0*/  FENCE.VIEW.ASYNC.S ;  /* 0x00000000000073c6 */ /* 0x000e640000000000 */
[----:B-1----:R1:W2:Y:S02]  /*14e0*/  @!UP0 SYNCS.EXCH.64 URZ, [UR12+0x8000], UR8 ;  /* 0x008000080c3f85b2 */ /* 0x0022a40008000100 */
[----:B--2---:R-:W-:Y:S06]  /*14f0*/  BAR.SYNC.DEFER_BLOCKING 0x0 ;  /* 0x0000000000007b1d */ /* 0x004fec0000010000 */
[----:B------:R1:W2:Y:S01]  /*1500*/  @!UP1 SYNCS.EXCH.64 URZ, [UR12+0x8008], UR6 ;  /* 0x008008060c3f95b2 */ /* 0x0002a20008000100 */
[----:B------:R-:W-:Y:S05]  /*1510*/  @!P1 BRA `(.L_x_48) ;  /* 0x0000000400849947 */ /* 0x000fea0003800000 */
[----:B----45:R-:W-:Y:S02]  /*1520*/  SHF.R.U32.HI R2, RZ, 0x5, R0 ;  /* 0x00000005ff027819 */ /* 0x030fe40000011600 */
[----:B------:R-:W-:Y:S02]  /*1530*/  CS2R R24, SRZ ;  /* 0x0000000000187805 */ /* 0x000fe4000001ff00 */
[----:B------:R-:W-:Y:S02]  /*1540*/  CS2R R26, SRZ ;  /* 0x00000000001a7805 */ /* 0x000fe4000001ff00 */
[----:B------:R-:W-:Y:S02]  /*1550*/  CS2R R28, SRZ ;  /* 0x00000000001c7805 */ /* 0x000fe4000001ff00 */
[----:B------:R-:W-:Y:S02]  /*1560*/  R2UR UR13, R2 ;  /* 0x00000000020d72ca */ /* 0x000fe400000e0000 */
        /* <DEDUP_REMOVED lines=29> */
[----:B------:R-:W-:Y:S01]  /*1740*/  UMOV UR5, URZ ;  /* 0x0000003f00057c82 */ /* 0x000fe20008000000 */
[----:B------:R-:W-:-:S05]  /*1750*/  UMOV UR18, URZ ;  /* 0x0000003f00127c82 */ /* 0x000fca0008000000 */
.L_x_50:
[----:B--2---:R-:W-:Y:S01]  /*1760*/  BAR.SYNC.DEFER_BLOCKING 0x0 ;  /* 0x0000000000007b1d */ /* 0x004fe20000010000 */
[----:B------:R-:W-:Y:S01]  /*1770*/  ULEA UR20, UR5, UR12, 0x3 ;  /* 0x0000000c05147291 */ /* 0x000fe2000f8e183f */
[----:B------:R-:W-:Y:S01]  /*1780*/  @!P2 IMAD.MOV.U32 R2, RZ, RZ, 0x4000 ;  /* 0x00004000ff02a424 */ /* 0x000fe200078e00ff */
[----:B------:R-:W-:Y:S01]  /*1790*/  ELECT P0, URZ, PT ;  /* 0x00000000003f782f */ /* 0x000fe20003800000 */
[----:B------:R-:W-:-:S03]  /*17a0*/  ULEA UR16, UR5, UR12, 0xd ;  /* 0x0000000c05107291 */ /* 0x000fc6000f8e683f */
[----:B------:R-:W-:Y:S02]  /*17b0*/  ISETP.LT.U32.AND P0, PT, R7, 0x20, P0 ;  /* 0x000000200700780c */ /* 0x000fe40000701070 */
[----:B------:R-:W-:Y:S01]  /*17c0*/  ELECT P1, URZ, PT ;  /* 0x00000000003f782f */ /* 0x000fe20003820000 */
[----:B-1----:R-:W-:-:S03]  /*17d0*/  UIADD3 UR8, UR16, 0x4000, URZ ;  /* 0x0000400010087890 */ /* 0x002fc6000fffe03f */
[----:B------:R-:W-:Y:S01]  /*17e0*/  ISETP.LT.U32.AND P1, PT, R7, 0x20, P1 ;  /* 0x000000200700780c */ /* 0x000fe20000f21070 */
[----:B------:R-:W-:-:S06]  /*17f0*/  UMOV UR10, UR18 ;  /* 0x00000012000a7c82 */ /* 0x000fcc0008000000 */
[----:B------:R-:W-:Y:S01]  /*1800*/  VOTEU.ANY UP0, P0 ;  /* 0x00000000003f7886 */ /* 0x000fe20000000100 */
[----:B------:R-:W-:Y:S01]  /*1810*/  VOTEU.ANY UP2, P0 ;  /* 0x00000000003f7886 */ /* 0x000fe20000040100 */
[----:B------:R1:W-:Y:S01]  /*1820*/  @!P2 SYNCS.ARRIVE.TRANS64 RZ, [UR20+0x8000], R2 ;  /* 0x00800002ffffa9a7 */ /* 0x0003e20008000014 */
[----:B------:R2:W-:Y:S06]  /*1830*/  MEMBAR.ALL.CTA ;  /* 0x0000000000007992 */ /* 0x0005ec0000008000 */
[----:B--2---:R-:W2:Y:S01]  /*1840*/  FENCE.VIEW.ASYNC.S ;  /* 0x00000000000073c6 */ /* 0x004ea20000000000 */
[----:B------:R-:W-:Y:S01]  /*1850*/  @UP0 UIADD3 UR17, UR20, 0x8000, URZ ;  /* 0x0000800014110890 */ /* 0x000fe2000fffe03f */
[----:B------:R-:W-:Y:S01]  /*1860*/  @UP0 UMOV UR6, UR24 ;  /* 0x0000001800060c82 */ /* 0x000fe20008000000 */
[----:B------:R-:W-:Y:S01]  /*1870*/  @UP0 UMOV UR7, UR25 ;  /* 0x0000001900070c82 */ /* 0x000fe20008000000 */
[----:B--2---:R-:W-:Y:S01]  /*1880*/  VOTEU.ANY UP1, P1 ;  /* 0x00000000003f7886 */ /* 0x004fe20000820100 */
[----:B------:R-:W-:Y:S01]  /*1890*/  VOTEU.ANY UP3, P1 ;  /* 0x00000000003f7886 */ /* 0x000fe20000860100 */
[----:B-1----:R-:W-:-:S03]  /*18a0*/  IMAD.U32 R2, RZ, RZ, UR4 ;  /* 0x00000004ff027e24 */ /* 0x002fc6000f8e00ff */
[----:B------:R-:W-:Y:S01]  /*18b0*/  @UP1 UIADD3 UR9, UR20, 0x8000, URZ ;  /* 0x0000800014091890 */ /* 0x000fe2000fffe03f */
[----:B------:R-:W-:Y:S01]  /*18c0*/  @UP1 UMOV UR14, UR26 ;  /* 0x0000001a000e1c82 */ /* 0x000fe20008000000 */
[----:B------:R-:W-:Y:S01]  /*18d0*/  @UP1 UMOV UR15, UR27 ;  /* 0x0000001b000f1c82 */ /* 0x000fe20008000000 */
[----:B------:R-:W-:Y:S01]  /*18e0*/  SHF.L.U32 R2, R2, 0x1f, RZ ;  /* 0x0000001f02027819 */ /* 0x000fe200000006ff */
[----:B------:R-:W-:Y:S06]  /*18f0*/  BAR.SYNC.DEFER_BLOCKING 0x0 ;  /* 0x0000000000007b1d */ /* 0x000fec0000010000 */
[----:B------:R1:W-:Y:S02]  /*1900*/  @UP2 UTMALDG.2D [UR16], [UR6] ;  /* 0x00000010060025b4 */ /* 0x0003e40008008000 */
[----:B------:R-:W-:Y:S06]  /*1910*/  BAR.SYNC.DEFER_BLOCKING 0x0 ;  /* 0x0000000000007b1d */ /* 0x000fec0000010000 */
[----:B------:R1:W-:Y:S02]  /*1920*/  @UP3 UTMALDG.2D [UR8], [UR14] ;  /* 0x000000080e0035b4 */ /* 0x0003e40008008000 */
[----:B------:R-:W-:Y:S06]  /*1930*/  BAR.SYNC.DEFER_BLOCKING 0x0 ;  /* 0x0000000000007b1d */ /* 0x000fec0000010000 */
[----:B------:R-:W2:Y:S02]  /*1940*/  SYNCS.PHASECHK.TRANS64.TRYWAIT P0, [UR20+0x8000], R2 ;  /* 0x00800002ff0075a7 */ /* 0x000ea40008000154 */
[----:B-12---:R-:W-:Y:S05]  /*1950*/  @!P0 BRA `(.L_x_49) ;  /* 0x0000000800048947 */ /* 0x006fea0003800000 */
.L_x_51:
[----:B------:R-:W-:Y:S01]  /*1960*/  USHF.L.U32 UR6, UR13, 0x6, URZ ;  /* 0x000000060d067899 */ /* 0x000fe2000800063f */
[----:B------:R-:W-:Y:S02]  /*1970*/  WARPGROUP.DEPBAR.LE gsb0, 0x0 ;  /* 0x00008000000079c5 */ /* 0x000fe40000010000 */
[----:B------:R-:W-:Y:S01]  /*1980*/  USHF.R.U32.HI UR8, URZ, 0x4, UR8 ;  /* 0x000000043f087899 */ /* 0x000fe20008011608 */
[----:B------:R-:W-:Y:S01]  /*1990*/  WARPGROUP.ARRIVE ;  /* 0x00000000000079c5 */ /* 0x000fe20000000000 */
[----:B------:R-:W-:Y:S01]  /*19a0*/  ULOP3.LUT UR6, UR6, 0x100, URZ, 0xc0, !UPT ;  /* 0x0000010006067892 */ /* 0x000fe2000f8ec03f */
[----:B------:R-:W1:Y:S01]  /*19b0*/  LDC R2, c[0x0][0x230] ;  /* 0x00008c00ff027b82 */ /* 0x000e620000000800 */
[----:B------:R-:W-:Y:S02]  /*19c0*/  USGXT.U32 UR8, UR8, 0xe ;  /* 0x0000000e0808789a */ /* 0x000fe40008000000 */
[----:B------:R-:W-:Y:S01]  /*19d0*/  ULEA.HI UR6, UR16, UR6, URZ, 0x1c ;  /* 0x0000000610067291 */ /* 0x000fe2000f8fe03f */
[----:B------:R-:W-:Y:S01]  /*19e0*/  UMOV UR21, 0x80000020 ;  /* 0x8000002000157882 */ /* 0x000fe20000000000 */
[----:B------:R-:W-:-:S02]  /*19f0*/  UMOV UR23, 0x80000020 ;  /* 0x8000002000177882 */ /* 0x000fc40000000000 */
[----:B------:R-:W-:Y:S01]  /*1a00*/  ULOP3.LUT UR6, UR6, 0x3fff, URZ, 0xc0, !UPT ;  /* 0x00003fff06067892 */ /* 0x000fe2000f8ec03f */
[----:B------:R-:W-:Y:S01]  /*1a10*/  UMOV UR22, UR8 ;  /* 0x0000000800167c82 */ /* 0x000fe20008000000 */
[----:B------:R-:W-:Y:S01]  /*1a20*/  UIADD3 UR18, UR18, 0x40, URZ ;  /* 0x0000004012127890 */ /* 0x000fe2000fffe03f */
[----:B------:R-:W-:Y:S01]  /*1a30*/  UMOV UR7, URZ ;  /* 0x0000003f00077c82 */ /* 0x000fe20008000000 */
[----:B------:R-:W-:-:S03]  /*1a40*/  UIADD3 UR5, UR5, 0x1, URZ ;  /* 0x0000000105057890 */ /* 0x000fc6000fffe03f */
[----:B------:R-:W-:Y:S01]  /*1a50*/  UMOV UR20, UR6 ;  /* 0x0000000600147c82 */ /* 0x000fe20008000000 */
[----:B------:R-:W-:Y:S01]  /*1a60*/  UMOV UR9, URZ ;  /* 0x0000003f00097c82 */ /* 0x000fe20008000000 */
[----:B------:R-:W-:Y:S01]  /*1a70*/  QGMMA.64x128x32.F32.E4M3.E4M3 R24, gdesc[UR20], R24 ;  /* 0x01e00000141879f3 */ /* 0x000fe20008700818 */
[----:B------:R-:W-:Y:S01]  /*1a80*/  UMOV UR22, 0xfffffffe ;  /* 0xfffffffe00167882 */ /* 0x000fe20000000000 */
[----:B------:R-:W-:Y:S01]  /*1a90*/  UMOV UR23, 0x7fffffdf ;  /* 0x7fffffdf00177882 */ /* 0x000fe20000000000 */
[----:B------:R-:W-:Y:S02]  /*1aa0*/  UISETP.NE.U32.AND UP0, UPT, UR5, 0x2, UPT ;  /* 0x000000020500788c */ /* 0x000fe4000bf05070 */
[----:B------:R-:W-:Y:S01]  /*1ab0*/  UIADD3.64 UR20, UR6, -UR22, URZ ;  /* 0x8000001606147297 */ /* 0x000fe2000fffe03f */
[----:B-1----:R-:W-:Y:S01]  /*1ac0*/  ISETP.LE.AND P0, PT, R2, UR18, PT ;  /* 0x0000001202007c0c */ /* 0x002fe2000bf03270 */
[----:B------:R-:W-:Y:S02]  /*1ad0*/  UIADD3.64 UR22, UR8, -UR22, URZ ;  /* 0x8000001608167297 */ /* 0x000fe4000fffe03f */
[----:B------:R-:W-:-:S02]  /*1ae0*/  USEL UR6, URZ, 0x1, UP0 ;  /* 0x000000013f067887 */ /* 0x000fc40008000000 */
[----:B------:R-:W-:Y:S02]  /*1af0*/  USEL UR5, UR5, URZ, UP0 ;  /* 0x0000003f05057287 */ /* 0x000fe40008000000 */
[----:B------:R-:W-:-:S03]  /*1b00*/  ULOP3.LUT UR4, UR4, UR6, URZ, 0x3c, !UPT ;  /* 0x0000000604047292 */ /* 0x000fc6000f8e3c3f */
[----:B------:R-:W-:Y:S03]  /*1b10*/  QGMMA.64x128x32.F32.E4M3.E4M3 R24, gdesc[UR20], R24, gsb0 ;  /* 0x01e00000141879f3 */ /* 0x000fe60008000818 */
[----:B------:R-:W-:Y:S06]  /*1b20*/  @!P0 BRA `(.L_x_50) ;  /* 0xfffffffc000c8947 */ /* 0x000fec000383ffff */
.L_x_48:
[----:B------:R-:W-:Y:S02]  /*1b30*/  WARPGROUP.DEPBAR.LE gsb0, 0x0 ;  /* 0x00008000000079c5 */ /* 0x000fe40000010000 */
[----:B--2---:R-:W-:Y:S01]  /*1b40*/  BAR.SYNC.DEFER_BLOCKING 0x0 ;  /* 0x0000000000007b1d */ /* 0x004fe20000010000 */
[C---:B----45:R-:W-:Y:S01]  /*1b50*/  IMAD.SHL.U32 R2, R0.reuse, 0x40, RZ ;  /* 0x0000004000027824 */ /* 0x070fe200078e00ff */
[C---:B------:R-:W-:Y:S01]  /*1b60*/  LOP3.LUT R3, R0.reuse, 0x1c, RZ, 0xc0, !PT ;  /* 0x0000001c00037812 */ /* 0x040fe200078ec0ff */
[----:B---3--:R-:W-:Y:S01]  /*1b70*/  IMAD.SHL.U32 R4, R0, 0x2, RZ ;  /* 0x0000000200047824 */ /* 0x008fe200078e00ff */
[----:B------:R-:W-:Y:S02]  /*1b80*/  ELECT P0, URZ, PT ;  /* 0x00000000003f782f */ /* 0x000fe40003800000 */
[----:B------:R-:W-:Y:S01]  /*1b90*/  F2FP.SATFINITE.E4M3.F32.PACK_AB_MERGE_C R24, R25, R24, RZ ;  /* 0x000000181918723e */ /* 0x000fe200048070ff */
[----:B------:R-:W-:Y:S01]  /*1ba0*/  UMOV UR13, UR11 ;  /* 0x0000000b000d7c82 */ /* 0x000fe20008000000 */
[----:B------:R-:W-:Y:S01]  /*1bb0*/  LOP3.LUT R2, R2, 0x3800, RZ, 0xc0, !PT ;  /* 0x0000380002027812 */ /* 0x000fe200078ec0ff */
[----:B------:R-:W-:Y:S01]  /*1bc0*/  UMOV UR14, UR19 ;  /* 0x00000013000e7c82 */ /* 0x000fe20008000000 */
[----:B------:R-:W-:-:S02]  /*1bd0*/  LOP3.LUT R4, R4, 0x6, RZ, 0xc0, !PT ;  /* 0x0000000604047812 */ /* 0x000fc400078ec0ff */
[----:B------:R-:W-:Y:S01]  /*1be0*/  F2FP.SATFINITE.E4M3.F32.PACK_AB_MERGE_C R26, R27, R26, RZ ;  /* 0x0000001a1b1a723e */ /* 0x000fe200048070ff */
[----:B------:R-:W-:Y:S01]  /*1bf0*/  IMAD R2, R3, 0x20, R2 ;  /* 0x0000002003027824 */ /* 0x000fe200078e0202 */
[----:B------:R-:W-:Y:S01]  /*1c00*/  F2FP.SATFINITE.E4M3.F32.PACK_AB_MERGE_C R28, R29, R28, RZ ;  /* 0x0000001c1d1c723e */ /* 0x000fe200048070ff */
[----:B------:R-:W-:Y:S01]  /*1c10*/  IMAD R3, R3, 0x4, R4 ;  /* 0x0000000403037824 */ /* 0x000fe200078e0204 */
[----:B------:R-:W-:Y:S02]  /*1c20*/  F2FP.SATFINITE.E4M3.F32.PACK_AB_MERGE_C R30, R31, R30, RZ ;  /* 0x0000001e1f1e723e */ /* 0x000fe400048070ff */
[----:B------:R-:W-:Y:S01]  /*1c30*/  F2FP.SATFINITE.E4M3.F32.PACK_AB_MERGE_C R32, R33, R32, RZ ;  /* 0x000000202120723e */ /* 0x000fe200048070ff */
[----:B------:R-:W-:Y:S01]  /*1c40*/  IMAD.IADD R3, R2, 0x1, R3 ;  /* 0x0000000102037824 */ /* 0x000fe200078e0203 */
[----:B------:R-:W-:Y:S02]  /*1c50*/  F2FP.SATFINITE.E4M3.F32.PACK_AB_MERGE_C R34, R35, R34, RZ ;  /* 0x000000222322723e */ /* 0x000fe400048070ff */
[----:B------:R-:W-:-:S02]  /*1c60*/  F2FP.SATFINITE.E4M3.F32.PACK_AB_MERGE_C R36, R37, R36, RZ ;  /* 0x000000242524723e */ /* 0x000fc400048070ff */
[----:B------:R-:W-:Y:S01]  /*1c70*/  F2FP.SATFINITE.E4M3.F32.PACK_AB_MERGE_C R38, R39, R38, RZ ;  /* 0x000000262726723e */ /* 0x000fe200048070ff */
[----:B------:R-:W2:Y:S02]  /*1c80*/  @!P2 SYNCS.CCTL.IV [UR12+0x8000] ;  /* 0x00800000ff00a9b1 */ /* 0x000ea4000800000c */
[----:B--2---:R-:W-:Y:S01]  /*1c90*/  BAR.SYNC.DEFER_BLOCKING 0x0 ;  /* 0x0000000000007b1d */ /* 0x004fe20000010000 */
[----:B------:R-:W-:Y:S02]  /*1ca0*/  ISETP.LT.U32.AND P0, PT, R7, 0x20, P0 ;  /* 0x000000200700780c */ /* 0x000fe40000701070 */
[----:B------:R-:W-:Y:S02]  /*1cb0*/  LOP3.LUT R5, R3, 0x10, RZ, 0x3c, !PT ;  /* 0x0000001003057812 */ /* 0x000fe400078e3cff */
[----:B------:R-:W-:Y:S02]  /*1cc0*/  F2FP.SATFINITE.E4M3.F32.PACK_AB_MERGE_C R40, R41, R40, RZ ;  /* 0x000000282928723e */ /* 0x000fe400048070ff */
[----:B------:R-:W-:-:S02]  /*1cd0*/  F2FP.SATFINITE.E4M3.F32.PACK_AB_MERGE_C R42, R43, R42, RZ ;  /* 0x0000002a2b2a723e */ /* 0x000fc400048070ff */
[----:B------:R-:W-:Y:S02]  /*1ce0*/  F2FP.SATFINITE.E4M3.F32.PACK_AB_MERGE_C R44, R45, R44, RZ ;  /* 0x0000002c2d2c723e */ /* 0x000fe400048070ff */
[----:B------:R-:W-:Y:S02]  /*1cf0*/  F2FP.SATFINITE.E4M3.F32.PACK_AB_MERGE_C R46, R47, R46, RZ ;  /* 0x0000002e2f2e723e */ /* 0x000fe400048070ff */
[----:B------:R-:W-:Y:S01]  /*1d00*/  LOP3.LUT R7, R3, 0x20, RZ, 0x3c, !PT ;  /* 0x0000002003077812 */ /* 0x000fe200078e3cff */
[----:B------:R-:W-:Y:S01]  /*1d10*/  VOTEU.ANY UP0, P0 ;  /* 0x00000000003f7886 */ /* 0x000fe20000000100 */
[----:B------:R-:W-:Y:S01]  /*1d20*/  F2FP.SATFINITE.E4M3.F32.PACK_AB_MERGE_C R48, R49, R48, RZ ;  /* 0x000000303130723e */ /* 0x000fe200048070ff */
[----:B------:R-:W-:Y:S01]  /*1d30*/  VOTEU.ANY UP1, P0 ;  /* 0x00000000003f7886 */ /* 0x000fe20000020100 */
[----:B------:R-:W-:Y:S02]  /*1d40*/  F2FP.SATFINITE.E4M3.F32.PACK_AB_MERGE_C R50, R51, R50, RZ ;  /* 0x000000323332723e */ /* 0x000fe400048070ff */
[----:B------:R-:W-:Y:S01]  /*1d50*/  F2FP.SATFINITE.E4M3.F32.PACK_AB_MERGE_C R52, R53, R52, RZ ;  /* 0x000000343534723e */ /* 0x000fe200048070ff */
[----:B-1----:R-:W-:Y:S01]  /*1d60*/  @UP0 UMOV UR6, UR30 ;  /* 0x0000001e00060c82 */ /* 0x002fe20008000000 */
[----:B------:R-:W-:Y:S01]  /*1d70*/  F2FP.SATFINITE.E4M3.F32.PACK_AB_MERGE_C R54, R55, R54, RZ ;  /* 0x000000363736723e */ /* 0x000fe200048070ff */
[----:B------:R-:W-:Y:S01]  /*1d80*/  @UP0 UMOV UR7, UR31 ;  /* 0x0000001f00070c82 */ /* 0x000fe20008000000 */
[----:B------:R-:W-:Y:S01]  /*1d90*/  LOP3.LUT R9, R3, 0x30, RZ, 0x3c, !PT ;  /* 0x0000003003097812 */ /* 0x000fe200078e3cff */
[----:B------:R-:W1:Y:S02]  /*1da0*/  @!P2 SYNCS.CCTL.IV [UR12+0x8008] ;  /* 0x00800800ff00a9b1 */ /* 0x000e64000800000c */
[----:B-1----:R-:W-:Y:S01]  /*1db0*/  STS.U16 [R3+UR12], R24 ;  /* 0x0000001803007988 */ /* 0x002fe2000800040c */
[----:B------:R-:W-:-:S02]  /*1dc0*/  F2FP.SATFINITE.E4M3.F32.PACK_AB_MERGE_C R56, R57, R56, RZ ;  /* 0x000000383938723e */ /* 0x000fc400048070ff */
[----:B------:R-:W-:Y:S01]  /*1dd0*/  F2FP.SATFINITE.E4M3.F32.PACK_AB_MERGE_C R58, R59, R58, RZ ;  /* 0x0000003a3b3a723e */ /* 0x000fe200048070ff */
[----:B------:R-:W-:Y:S01]  /*1de0*/  STS.U16 [R3+UR12+0x400], R26 ;  /* 0x0004001a03007988 */ /* 0x000fe2000800040c */
[----:B------:R-:W-:Y:S02]  /*1df0*/  F2FP.SATFINITE.E4M3.F32.PACK_AB_MERGE_C R60, R61, R60, RZ ;  /* 0x0000003c3d3c723e */ /* 0x000fe400048070ff */
[----:B------:R-:W-:Y:S01]  /*1e00*/  F2FP.SATFINITE.E4M3.F32.PACK_AB_MERGE_C R62, R63, R62, RZ ;  /* 0x0000003e3f3e723e */ /* 0x000fe200048070ff */
[----:B------:R-:W-:Y:S01]  /*1e10*/  STS.U16 [R3+UR12+0x8], R28 ;  /* 0x0000081c03007988 */ /* 0x000fe2000800040c */
[----:B------:R-:W-:Y:S02]  /*1e20*/  LOP3.LUT R11, R3, 0x40, RZ, 0x3c, !PT ;  /* 0x00000040030b7812 */ /* 0x000fe400078e3cff */
[----:B------:R-:W-:Y:S01]  /*1e30*/  F2FP.SATFINITE.E4M3.F32.PACK_AB_MERGE_C R64, R65, R64, RZ ;  /* 0x000000404140723e */ /* 0x000fe200048070ff */
[----:B------:R-:W-:Y:S01]  /*1e40*/  STS.U16 [R3+UR12+0x408], R30 ;  /* 0x0004081e03007988 */ /* 0x000fe2000800040c */
[----:B------:R-:W-:-:S02]  /*1e50*/  F2FP.SATFINITE.E4M3.F32.PACK_AB_MERGE_C R66, R67, R66, RZ ;  /* 0x000000424342723e */ /* 0x000fc400048070ff */
[----:B------:R-:W-:Y:S01]  /*1e60*/  F2FP.SATFINITE.E4M3.F32.PACK_AB_MERGE_C R68, R69, R68, RZ ;  /* 0x000000444544723e */ /* 0x000fe200048070ff */
[----:B------:R-:W-:Y:S01]  /*1e70*/  STS.U16 [R5+UR12], R32 ;  /* 0x0000002005007988 */ /* 0x000fe2000800040c */
[----:B------:R-:W-:Y:S02]  /*1e80*/  F2FP.SATFINITE.E4M3.F32.PACK_AB_MERGE_C R70, R71, R70, RZ ;  /* 0x000000464746723e */ /* 0x000fe400048070ff */
[----:B------:R-:W-:Y:S01]  /*1e90*/  F2FP.SATFINITE.E4M3.F32.PACK_AB_MERGE_C R72, R73, R72, RZ ;  /* 0x000000484948723e */ /* 0x000fe200048070ff */
[----:B------:R-:W-:Y:S01]  /*1ea0*/  STS.U16 [R5+UR12+0x400], R34 ;  /* 0x0004002205007988 */ /* 0x000fe2000800040c */
[----:B------:R-:W-:Y:S02]  /*1eb0*/  F2FP.SATFINITE.E4M3.F32.PACK_AB_MERGE_C R74, R75, R74, RZ ;  /* 0x0000004a4b4a723e */ /* 0x000fe400048070ff */
[----:B------:R-:W-:Y:S01]  /*1ec0*/  F2FP.SATFINITE.E4M3.F32.PACK_AB_MERGE_C R76, R77, R76, RZ ;  /* 0x0000004c4d4c723e */ /* 0x000fe200048070ff */
[----:B------:R-:W-:Y:S01]  /*1ed0*/  STS.U16 [R5+UR12+0x8], R36 ;  /* 0x0000082405007988 */ /* 0x000fe2000800040c */
[----:B------:R-:W-:-:S02]  /*1ee0*/  F2FP.SATFINITE.E4M3.F32.PACK_AB_MERGE_C R78, R79, R78, RZ ;  /* 0x0000004e4f4e723e */ /* 0x000fc400048070ff */
[----:B------:R-:W-:Y:S01]  /*1ef0*/  F2FP.SATFINITE.E4M3.F32.PACK_AB_MERGE_C R80, R81, R80, RZ ;  /* 0x000000505150723e */ /* 0x000fe200048070ff */
[----:B------:R1:W-:Y:S01]  /*1f00*/  STS.U16 [R5+UR12+0x408], R38 ;  /* 0x0004082605007988 */ /* 0x0003e2000800040c */
[----:B------:R-:W-:Y:S02]  /*1f10*/  F2FP.SATFINITE.E4M3.F32.PACK_AB_MERGE_C R82, R83, R82, RZ ;  /* 0x000000525352723e */ /* 0x000fe400048070ff */
[----:B------:R-:W-:Y:S01]  /*1f20*/  F2FP.SATFINITE.E4M3.F32.PACK_AB_MERGE_C R84, R85, R84, RZ ;  /* 0x000000545554723e */ /* 0x000fe200048070ff */
[----:B------:R-:W-:Y:S01]  /*1f30*/  STS.U16 [R7+UR12], R40 ;  /* 0x0000002807007988 */ /* 0x000fe2000800040c */
[----:B------:R-:W-:-:S03]  /*1f40*/  F2FP.SATFINITE.E4M3.F32.PACK_AB_MERGE_C R86, R87, R86, RZ ;  /* 0x000000565756723e */ /* 0x000fc600048070ff */
[----:B------:R-:W-:Y:S01]  /*1f50*/  STS.U16 [R7+UR12+0x400], R42 ;  /* 0x0004002a07007988 */ /* 0x000fe2000800040c */
[----:B-1----:R-:W-:-:S03]  /*1f60*/  LOP3.LUT R5, R3, 0x50, RZ, 0x3c, !PT ;  /* 0x0000005003057812 */ /* 0x002fc600078e3cff */
[----:B------:R-:W-:Y:S04]  /*1f70*/  STS.U16 [R7+UR12+0x8], R44 ;  /* 0x0000082c07007988 */ /* 0x000fe8000800040c */
[----:B------:R1:W-:Y:S04]  /*1f80*/  STS.U16 [R7+UR12+0x408], R46 ;  /* 0x0004082e07007988 */ /* 0x0003e8000800040c */
[----:B------:R-:W-:Y:S04]  /*1f90*/  STS.U16 [R9+UR12], R48 ;  /* 0x0000003009007988 */ /* 0x000fe8000800040c */
[----:B------:R-:W-:Y:S01]  /*1fa0*/  STS.U16 [R9+UR12+0x400], R50 ;  /* 0x0004003209007988 */ /* 0x000fe2000800040c */
[----:B-1----:R-:W-:-:S02]  /*1fb0*/  LOP3.LUT R7, R3, 0x60, RZ, 0x3c, !PT ;  /* 0x0000006003077812 */ /* 0x002fc400078e3cff */
[----:B------:R-:W-:Y:S01]  /*1fc0*/  LOP3.LUT R3, R3, 0x70, RZ, 0x3c, !PT ;  /* 0x0000007003037812 */ /* 0x000fe200078e3cff */
[----:B------:R-:W-:Y:S04]  /*1fd0*/  STS.U16 [R9+UR12+0x8], R52 ;  /* 0x0000083409007988 */ /* 0x000fe8000800040c */
[----:B------:R-:W-:Y:S04]  /*1fe0*/  STS.U16 [R9+UR12+0x408], R54 ;  /* 0x0004083609007988 */ /* 0x000fe8000800040c */
[----:B------:R-:W-:Y:S04]  /*1ff0*/  STS.U16 [R11+UR12], R56 ;  /* 0x000000380b007988 */ /* 0x000fe8000800040c */
[----:B------:R-:W-:Y:S04]  /*2000*/  STS.U16 [R11+UR12+0x400], R58 ;  /* 0x0004003a0b007988 */ /* 0x000fe8000800040c */
        /* <DEDUP_REMOVED lines=13> */
[----:B------:R-:W-:Y:S01]  /*20e0*/  STS.U16 [R3+UR12+0x408], R86 ;  /* 0x0004085603007988 */ /* 0x000fe2000800040c */
[----:B------:R1:W-:Y:S06]  /*20f0*/  MEMBAR.ALL.CTA ;  /* 0x0000000000007992 */ /* 0x0003ec0000008000 */
[----:B-1----:R-:W1:Y:S02]  /*2100*/  FENCE.VIEW.ASYNC.S ;  /* 0x00000000000073c6 */ /* 0x002e640000000000 */
[----:B-1----:R-:W-:Y:S06]  /*2110*/  BAR.SYNC.DEFER_BLOCKING 0x0 ;  /* 0x0000000000007b1d */ /* 0x002fec0000010000 */
[----:B------:R1:W-:Y:S01]  /*2120*/  @UP1 UTMASTG.2D [UR12], [UR6] ;  /* 0x0000000c060013b5 */ /* 0x0003e20008008000 */
[----:B------:R0:W-:Y:S01]  /*2130*/  UTMACMDFLUSH ;  /* 0x00000000000079b7 */ /* 0x0001e20000000000 */
[----:B------:R-:W-:-:S04]  /*2140*/  DEPBAR.LE SB0, 0x0 ;  /* 0x000080000000791a */ /* 0x000fc80000000000 */
[----:B------:R-:W-:Y:S06]  /*2150*/  BAR.SYNC.DEFER_BLOCKING 0x0 ;  /* 0x0000000000007b1d */ /* 0x000fec0000010000 */
[----:B-1----:R-:W-:Y:S05]  /*2160*/  EXIT ;  /* 0x000000000000794d */ /* 0x002fea0003800000 */
.L_x_49:
[----:B------:R-:W1:Y:S02]  /*2170*/  SYNCS.PHASECHK.TRANS64.TRYWAIT P0, [UR20+0x8000], R2 ;  /* 0x00800002ff0075a7 */ /* 0x000e640008000154 */
[----:B-1----:R-:W-:Y:S05]  /*2180*/  @!P0 BRA `(.L_x_49) ;  /* 0xfffffffc00f88947 */ /* 0x002fea000383ffff */
[----:B------:R-:W-:Y:S05]  /*2190*/  BRA `(.L_x_51) ;  /* 0xfffffff400f07947 */ /* 0x000fea000383ffff */
.L_x_52:
[----:B------:R-:W-:-:S00]  /*21a0*/  BRA `(.L_x_52) ;  /* 0xfffffffc00fc7947 */ /* 0x000fc0000383ffff */
[----:B------:R-:W-:-:S00]  /*21b0*/  NOP ;  /* 0x0000000000007918 */ /* 0x000fc00000000000 */
        /* <DEDUP_REMOVED lines=12> */
.L_x_53:


//--------------------- .nv.shared.gluon_wgmma    --------------------------
	.section	.nv.shared.gluon_wgmma,"aw",@nobits
	.sectionflags	@""
	.align	16
	.zero		1024


//--------------------- .nv.shared.reserved.0     --------------------------
	.section	.nv.shared.reserved.0,"aw",@nobits
	.weak		__nv_reservedSMEM_offset_0_alias
	.size		__nv_reservedSMEM_offset_0_alias, 0, 0
	.other		__nv_reservedSMEM_offset_0_alias,@"STO_CUDA_RESERVED_SHARED STV_DEFAULT"
__nv_reservedSMEM_offset_0_alias:
	.zero		0


//--------------------- .nv.constant0.gluon_wgmma --------------------------
	.section	.nv.constant0.gluon_wgmma,"a",@progbits
	.sectionflags	@""
	.align	4
.nv.constant0.gluon_wgmma:
	.zero		608


//--------------------- SYMBOLS --------------------------

	.type		.nv.reservedSmem.offset0,@object
	.size		.nv.reservedSmem.offset0,0x4
